# CuTe-DSL kernel — source=cudnn_frontend_dsl family=grouped_gemm_swiglu
# config = {"ab_dtype": "Float8E4M3FN", "sf_vec": 32, "d_dtype": "BFloat16", "vector_f32": false, "mma_mn": [128, 256], "cluster_mn": [1, 1]}


// ===== COMPILED SASS (sm_100a) =====

	.target	sm_100a

	.elftype	@"ET_EXEC"


//--------------------- .note.nv.tkinfo           --------------------------
	.section	.note.nv.tkinfo,"",@"SHT_NOTE"
	.sectionflags	@"SHF_NOTE_NV_TKINFO"
	.tkinfo
        /*0018*/ 	.word	0x00000081
        /*0030*/ 	.string	""
        /*0030*/ 	.string	"ptxas"
        /*0030*/ 	.string	"Cuda compilation tools, release 12.9, V12.9.83"
        /*0030*/ 	.string	"Build system must define TOOLS_VERSION_EXTENDED"
        /*0030*/ 	.string	"-O 3 -arch sm_100a "



//--------------------- .note.nv.cuver            --------------------------
	.section	.note.nv.cuver,"",@"SHT_NOTE"
	.sectionflags	@"SHF_NOTE_NV_CUVER"
        /*0018*/ 	.short	0x0001
        /*001a*/ 	.short	0x0064
        /*001c*/ 	.short	0x0001
        /*001e*/ 	.short	0x0000
        /*0020*/ 	.short	0x0001
        /*0022*/ 	.short	0x0000


//--------------------- .nv.info                  --------------------------
	.section	.nv.info,"",@"SHT_CUDA_INFO"
	.align	4


	//----- nvinfo : EIATTR_REGCOUNT
	.align		4
        /*0000*/ 	.byte	0x04, 0x2f
        /*0002*/ 	.short	(.L_4 - .L_3)
	.align		4
.L_3:
        /*0004*/ 	.word	index@(kernel_cutlass_kernel_cudnngrouped_gemmgrouped_gemm_swiglugrouped_gemm_swiglu_quantBlockScaledContiguousGroupedGemmKernel_object_at__TiledMMA_ThrLayoutVMNK11110000_PermutationMNK____MMAAt_0)
        /*0008*/ 	.word	0x00000082


	//----- nvinfo : EIATTR_FRAME_SIZE
	.align		4
.L_4:
        /*000c*/ 	.byte	0x04, 0x11
        /*000e*/ 	.short	(.L_6 - .L_5)
	.align		4
.L_5:
        /*0010*/ 	.word	index@($__internal_2_$__cuda_sm10x_tcgen05_guardrail_trap_unallocated_columns_being_dealloced)
        /*0014*/ 	.word	0x00000000


	//----- nvinfo : EIATTR_FRAME_SIZE
	.align		4
.L_6:
        /*0018*/ 	.byte	0x04, 0x11
        /*001a*/ 	.short	(.L_8 - .L_7)
	.align		4
.L_7:
        /*001c*/ 	.word	index@($__internal_1_$__cuda_sm10x_tcgen05_guardrail_trap_phase_invalid_during_alloc)
        /*0020*/ 	.word	0x00000000


	//----- nvinfo : EIATTR_FRAME_SIZE
	.align		4
.L_8:
        /*0024*/ 	.byte	0x04, 0x11
        /*0026*/ 	.short	(.L_10 - .L_9)
	.align		4
.L_9:
        /*0028*/ 	.word	index@($__internal_0_$__cuda_sm10x_tcgen05_guardrail_trap_col_being_dealloced_not_returned_by_alloc)
        /*002c*/ 	.word	0x00000000


	//----- nvinfo : EIATTR_FRAME_SIZE
	.align		4
.L_10:
        /*0030*/ 	.byte	0x04, 0x11
        /*0032*/ 	.short	(.L_12 - .L_11)
	.align		4
.L_11:
        /*0034*/ 	.word	index@(kernel_cutlass_kernel_cudnngrouped_gemmgrouped_gemm_swiglugrouped_gemm_swiglu_quantBlockScaledContiguousGroupedGemmKernel_object_at__TiledMMA_ThrLayoutVMNK11110000_PermutationMNK____MMAAt_0)
        /*0038*/ 	.word	0x00000000


	//----- nvinfo : EIATTR_MIN_STACK_SIZE
	.align		4
.L_12:
        /*003c*/ 	.byte	0x04, 0x12
        /*003e*/ 	.short	(.L_14 - .L_13)
	.align		4
.L_13:
        /*0040*/ 	.word	index@(kernel_cutlass_kernel_cudnngrouped_gemmgrouped_gemm_swiglugrouped_gemm_swiglu_quantBlockScaledContiguousGroupedGemmKernel_object_at__TiledMMA_ThrLayoutVMNK11110000_PermutationMNK____MMAAt_0)
        /*0044*/ 	.word	0x00000000
.L_14:


//--------------------- .nv.info.kernel_cutlass_kernel_cudnngrouped_gemmgrouped_gemm_swiglugrouped_gemm_swiglu_quantBlockScaledContiguousGroupedGemmKernel_object_at__TiledMMA_ThrLayoutVMNK11110000_PermutationMNK____MMAAt_0 --------------------------
	.section	.nv.info.kernel_cutlass_kernel_cudnngrouped_gemmgrouped_gemm_swiglugrouped_gemm_swiglu_quantBlockScaledContiguousGroupedGemmKernel_object_at__TiledMMA_ThrLayoutVMNK11110000_PermutationMNK____MMAAt_0,"",@"SHT_CUDA_INFO"
	.sectionflags	@""
	.align	4


	//----- nvinfo : EIATTR_CUDA_API_VERSION
	.align		4
        /*0000*/ 	.byte	0x04, 0x37
        /*0002*/ 	.short	(.L_16 - .L_15)
.L_15:
        /*0004*/ 	.word	0x00000081


	//----- nvinfo : EIATTR_KPARAM_INFO
	.align		4
.L_16:
        /*0008*/ 	.byte	0x04, 0x17
        /*000a*/ 	.short	(.L_18 - .L_17)
.L_17:
        /*000c*/ 	.word	0x00000000
        /*0010*/ 	.short	0x000f
        /*0012*/ 	.short	0x03f8
        /*0014*/ 	.byte	0x00, 0xf0, 0x31, 0x00


	//----- nvinfo : EIATTR_KPARAM_INFO
	.align		4
.L_18:
        /*0018*/ 	.byte	0x04, 0x17
        /*001a*/ 	.short	(.L_20 - .L_19)
.L_19:
        /*001c*/ 	.word	0x00000000
        /*0020*/ 	.short	0x000e
        /*0022*/ 	.short	0x03ec
        /*0024*/ 	.byte	0x00, 0xf0, 0x31, 0x00


	//----- nvinfo : EIATTR_KPARAM_INFO
	.align		4
.L_20:
        /*0028*/ 	.byte	0x04, 0x17
        /*002a*/ 	.short	(.L_22 - .L_21)
.L_21:
        /*002c*/ 	.word	0x00000000
        /*0030*/ 	.short	0x000d
        /*0032*/ 	.short	0x03e0
        /*0034*/ 	.byte	0x00, 0xf0, 0x31, 0x00


	//----- nvinfo : EIATTR_KPARAM_INFO
	.align		4
.L_22:
        /*0038*/ 	.byte	0x04, 0x17
        /*003a*/ 	.short	(.L_24 - .L_23)
.L_23:
        /*003c*/ 	.word	0x00000000
        /*0040*/ 	.short	0x000c
        /*0042*/ 	.short	0x03d8
        /*0044*/ 	.byte	0x00, 0xf0, 0x21, 0x00


	//----- nvinfo : EIATTR_KPARAM_INFO
	.align		4
.L_24:
        /*0048*/ 	.byte	0x04, 0x17
        /*004a*/ 	.short	(.L_26 - .L_25)
.L_25:
        /*004c*/ 	.word	0x00000000
        /*0050*/ 	.short	0x000b
        /*0052*/ 	.short	0x03d0
        /*0054*/ 	.byte	0x00, 0xf0, 0x21, 0x00


	//----- nvinfo : EIATTR_KPARAM_INFO
	.align		4
.L_26:
        /*0058*/ 	.byte	0x04, 0x17
        /*005a*/ 	.short	(.L_28 - .L_27)
.L_27:
        /*005c*/ 	.word	0x00000000
        /*0060*/ 	.short	0x000a
        /*0062*/ 	.short	0x03c8
        /*0064*/ 	.byte	0x00, 0xf0, 0x21, 0x00


	//----- nvinfo : EIATTR_KPARAM_INFO
	.align		4
.L_28:
        /*0068*/ 	.byte	0x04, 0x17
        /*006a*/ 	.short	(.L_30 - .L_29)
.L_29:
        /*006c*/ 	.word	0x00000000
        /*0070*/ 	.short	0x0009
        /*0072*/ 	.short	0x03c0
        /*0074*/ 	.byte	0x00, 0xf0, 0x21, 0x00


	//----- nvinfo : EIATTR_KPARAM_INFO
	.align		4
.L_30:
        /*0078*/ 	.byte	0x04, 0x17
        /*007a*/ 	.short	(.L_32 - .L_31)
.L_31:
        /*007c*/ 	.word	0x00000000
        /*0080*/ 	.short	0x0008
        /*0082*/ 	.short	0x0340
        /*0084*/ 	.byte	0x00, 0xf0, 0x01, 0x02


	//----- nvinfo : EIATTR_KPARAM_INFO
	.align		4
.L_32:
        /*0088*/ 	.byte	0x04, 0x17
        /*008a*/ 	.short	(.L_34 - .L_33)
.L_33:
        /*008c*/ 	.word	0x00000000
        /*0090*/ 	.short	0x0007
        /*0092*/ 	.short	0x02c0
        /*0094*/ 	.byte	0x00, 0xf0, 0x01, 0x02


	//----- nvinfo : EIATTR_KPARAM_INFO
	.align		4
.L_34:
        /*0098*/ 	.byte	0x04, 0x17
        /*009a*/ 	.short	(.L_36 - .L_35)
.L_35:
        /*009c*/ 	.word	0x00000000
        /*00a0*/ 	.short	0x0006
        /*00a2*/ 	.short	0x0240
        /*00a4*/ 	.byte	0x00, 0xf0, 0x01, 0x02


	//----- nvinfo : EIATTR_KPARAM_INFO
	.align		4
.L_36:
        /*00a8*/ 	.byte	0x04, 0x17
        /*00aa*/ 	.short	(.L_38 - .L_37)
.L_37:
        /*00ac*/ 	.word	0x00000000
        /*00b0*/ 	.short	0x0005
        /*00b2*/ 	.short	0x01c0
        /*00b4*/ 	.byte	0x00, 0xf0, 0x01, 0x02


	//----- nvinfo : EIATTR_KPARAM_INFO
	.align		4
.L_38:
        /*00b8*/ 	.byte	0x04, 0x17
        /*00ba*/ 	.short	(.L_40 - .L_39)
.L_39:
        /*00bc*/ 	.word	0x00000000
        /*00c0*/ 	.short	0x0004
        /*00c2*/ 	.short	0x0140
        /*00c4*/ 	.byte	0x00, 0xf0, 0x01, 0x02


	//----- nvinfo : EIATTR_KPARAM_INFO
	.align		4
.L_40:
        /*00c8*/ 	.byte	0x04, 0x17
        /*00ca*/ 	.short	(.L_42 - .L_41)
.L_41:
        /*00cc*/ 	.word	0x00000000
        /*00d0*/ 	.short	0x0003
        /*00d2*/ 	.short	0x00c0
        /*00d4*/ 	.byte	0x00, 0xf0, 0x01, 0x02


	//----- nvinfo : EIATTR_KPARAM_INFO
	.align		4
.L_42:
        /*00d8*/ 	.byte	0x04, 0x17
        /*00da*/ 	.short	(.L_44 - .L_43)
.L_43:
        /*00dc*/ 	.word	0x00000000
        /*00e0*/ 	.short	0x0002
        /*00e2*/ 	.short	0x0040
        /*00e4*/ 	.byte	0x00, 0xf0, 0x01, 0x02


	//----- nvinfo : EIATTR_KPARAM_INFO
	.align		4
.L_44:
        /*00e8*/ 	.byte	0x04, 0x17
        /*00ea*/ 	.short	(.L_46 - .L_45)
.L_45:
        /*00ec*/ 	.word	0x00000000
        /*00f0*/ 	.short	0x0001
        /*00f2*/ 	.short	0x000c
        /*00f4*/ 	.byte	0x00, 0xf0, 0x31, 0x00


	//----- nvinfo : EIATTR_KPARAM_INFO
	.align		4
.L_46:
        /*00f8*/ 	.byte	0x04, 0x17
        /*00fa*/ 	.short	(.L_48 - .L_47)
.L_47:
        /*00fc*/ 	.word	0x00000000
        /*0100*/ 	.short	0x0000
        /*0102*/ 	.short	0x0000
        /*0104*/ 	.byte	0x00, 0xf0, 0x31, 0x00


	//----- nvinfo : EIATTR_AT_ENTRY_FRAGMENTS
	.align		4
.L_48:
        /*0108*/ 	.byte	0x04, 0x4f
        /*010a*/ 	.short	(.L_50 - .L_49)


	//   ....[0]....
.L_49:
        /*010c*/ 	.word	0x00000004


	//----- nvinfo : EIATTR_RESERVED_SMEM_USED
	.align		4
.L_50:
        /*0110*/ 	.byte	0x01, 0x41
	.zero		2


	//----- nvinfo : EIATTR_SPARSE_MMA_MASK
	.align		4
        /*0114*/ 	.byte	0x03, 0x50
        /*0116*/ 	.short	0x0000


	//----- nvinfo : EIATTR_TCGEN05_1CTA_USED
	.align		4
        /*0118*/ 	.byte	0x01, 0x51
	.zero		2


	//----- nvinfo : EIATTR_MAXREG_COUNT
	.align		4
        /*011c*/ 	.byte	0x03, 0x1b
        /*011e*/ 	.short	0x00ff


	//----- nvinfo : EIATTR_NUM_BARRIERS
	.align		4
        /*0120*/ 	.byte	0x02, 0x4c
        /*0122*/ 	.byte	0x05
	.zero		1


	//----- nvinfo : EIATTR_INT_WARP_WIDE_INSTR_OFFSETS
	.align		4
        /*0124*/ 	.byte	0x04, 0x31
        /*0126*/ 	.short	(.L_52 - .L_51)


	//   ....[0]....
.L_51:
        /*0128*/ 	.word	0x00004b80


	//   ....[1]....
        /*012c*/ 	.word	0x00004bc0


	//----- nvinfo : EIATTR_COOP_GROUP_MASK_REGIDS
	.align		4
.L_52:
        /*0130*/ 	.byte	0x04, 0x29
        /*0132*/ 	.short	(.L_54 - .L_53)


	//   ....[0]....
.L_53:
        /*0134*/ 	.word	0xffffffff


	//   ....[1]....
        /*0138*/ 	.word	0xffffffff


	//   ....[2]....
        /*013c*/ 	.word	0xffffffff


	//   ....[3]....
        /*0140*/ 	.word	0xffffffff


	//   ....[4]....
        /*0144*/ 	.word	0xffffffff


	//   ....[5]....
        /*0148*/ 	.word	0xffffffff


	//   ....[6]....
        /*014c*/ 	.word	0xffffffff


	//   ....[7]....
        /*0150*/ 	.word	0xffffffff


	//   ....[8]....
        /*0154*/ 	.word	0xffffffff


	//----- nvinfo : EIATTR_COOP_GROUP_INSTR_OFFSETS
	.align		4
.L_54:
        /*0158*/ 	.byte	0x04, 0x28
        /*015a*/ 	.short	(.L_56 - .L_55)


	//   ....[0]....
.L_55:
        /*015c*/ 	.word	0x000000b0


	//   ....[1]....
        /*0160*/ 	.word	0x00000960


	//   ....[2]....
        /*0164*/ 	.word	0x00000ba0


	//   ....[3]....
        /*0168*/ 	.word	0x00000c00


	//   ....[4]....
        /*016c*/ 	.word	0x000023b0


	//   ....[5]....
        /*0170*/ 	.word	0x00002670


	//   ....[6]....
        /*0174*/ 	.word	0x000047d0


	//   ....[7]....
        /*0178*/ 	.word	0x00004a20


	//   ....[8]....
        /*017c*/ 	.word	0x00004c70


	//----- nvinfo : EIATTR_VRC_CTA_INIT_COUNT
	.align		4
.L_56:
        /*0180*/ 	.byte	0x02, 0x4a
        /*0182*/ 	.byte	0x80
	.zero		1


	//----- nvinfo : EIATTR_MBARRIER_INSTR_OFFSETS
	.align		4
        /*0184*/ 	.byte	0x04, 0x39
        /*0186*/ 	.short	(.L_58 - .L_57)


	//   ....[0]....
.L_57:
        /*0188*/ 	.word	0x00000330
        /*018c*/ 	.word	0x000000ff
        /*0190*/ 	.word	0x00000000
        /*0194*/ 	.short	0x0100
        /*0196*/ 	.byte	0x05
	.zero		1


	//   ....[1]....
        /*0198*/ 	.word	0x00000340
        /*019c*/ 	.word	0x000000ff
        /*01a0*/ 	.word	0x00000008
        /*01a4*/ 	.short	0x0100
        /*01a6*/ 	.byte	0x05
	.zero		1


	//   ....[2]....
        /*01a8*/ 	.word	0x00000350
        /*01ac*/ 	.word	0x000000ff
        /*01b0*/ 	.word	0x00000010
        /*01b4*/ 	.short	0x0100
        /*01b6*/ 	.byte	0x05
	.zero		1


	//   ....[3]....
        /*01b8*/ 	.word	0x00000360
        /*01bc*/ 	.word	0x000000ff
        /*01c0*/ 	.word	0x00000018
        /*01c4*/ 	.short	0x0100
        /*01c6*/ 	.byte	0x05
	.zero		1


	//   ....[4]....
        /*01c8*/ 	.word	0x00000370
        /*01cc*/ 	.word	0x000000ff
        /*01d0*/ 	.word	0x00000020
        /*01d4*/ 	.short	0x0100
        /*01d6*/ 	.byte	0x05
	.zero		1


	//   ....[5]....
        /*01d8*/ 	.word	0x00000380
        /*01dc*/ 	.word	0x000000ff
        /*01e0*/ 	.word	0x00000028
        /*01e4*/ 	.short	0x0100
        /*01e6*/ 	.byte	0x05
	.zero		1


	//   ....[6]....
        /*01e8*/ 	.word	0x00000390
        /*01ec*/ 	.word	0x000000ff
        /*01f0*/ 	.word	0x00000030
        /*01f4*/ 	.short	0x0100
        /*01f6*/ 	.byte	0x05
	.zero		1


	//   ....[7]....
        /*01f8*/ 	.word	0x000003a0
        /*01fc*/ 	.word	0x000000ff
        /*0200*/ 	.word	0x00000038
        /*0204*/ 	.short	0x0100
        /*0206*/ 	.byte	0x05
	.zero		1


	//   ....[8]....
        /*0208*/ 	.word	0x000004b0
        /*020c*/ 	.word	0x000000ff
        /*0210*/ 	.word	0x00000040
        /*0214*/ 	.short	0x0100
        /*0216*/ 	.byte	0x06
	.zero		1


	//   ....[9]....
        /*0218*/ 	.word	0x000004c0
        /*021c*/ 	.word	0x000000ff
        /*0220*/ 	.word	0x00000048
        /*0224*/ 	.short	0x0100
        /*0226*/ 	.byte	0x06
	.zero		1


	//   ....[10]....
        /*0228*/ 	.word	0x000005d0
        /*022c*/ 	.word	0x000000ff
        /*0230*/ 	.word	0x00000050
        /*0234*/ 	.short	0x0100
        /*0236*/ 	.byte	0x06
	.zero		1


	//   ....[11]....
        /*0238*/ 	.word	0x000005e0
        /*023c*/ 	.word	0x000000ff
        /*0240*/ 	.word	0x00000058
        /*0244*/ 	.short	0x0100
        /*0246*/ 	.byte	0x06
	.zero		1


	//   ....[12]....
        /*0248*/ 	.word	0x000005f0
        /*024c*/ 	.word	0x000000ff
        /*0250*/ 	.word	0x00000060
        /*0254*/ 	.short	0x0100
        /*0256*/ 	.byte	0x06
	.zero		1


	//   ....[13]....
        /*0258*/ 	.word	0x00000600
        /*025c*/ 	.word	0x000000ff
        /*0260*/ 	.word	0x00000068
        /*0264*/ 	.short	0x0100
        /*0266*/ 	.byte	0x06
	.zero		1


	//   ....[14]....
        /*0268*/ 	.word	0x00000c60
        /*026c*/ 	.word	0x0000000e
        /*0270*/ 	.word	0x00000060
        /*0274*/ 	.short	0x010a
        /*0276*/ 	.byte	0xff
	.zero		1


	//   ....[15]....
        /*0278*/ 	.word	0x00000d40
        /*027c*/ 	.word	0x0000000e
        /*0280*/ 	.word	0x00000050
        /*0284*/ 	.short	0x0101
        /*0286*/ 	.byte	0xff
	.zero		1


	//   ....[16]....
        /*0288*/ 	.word	0x00000f50
        /*028c*/ 	.word	0x00000002
        /*0290*/ 	.word	0x00000060
        /*0294*/ 	.short	0x010a
        /*0296*/ 	.byte	0xff
	.zero		1


	//   ....[17]....
        /*0298*/ 	.word	0x00001070
        /*029c*/ 	.word	0x00000002
        /*02a0*/ 	.word	0x00000050
        /*02a4*/ 	.short	0x0101
        /*02a6*/ 	.byte	0xff
	.zero		1


	//   ....[18]....
        /*02a8*/ 	.word	0x00001080
        /*02ac*/ 	.word	0x00000008
        /*02b0*/ 	.word	0x00000060
        /*02b4*/ 	.short	0x010a
        /*02b6*/ 	.byte	0xff
	.zero		1


	//   ....[19]....
        /*02b8*/ 	.word	0x000010f0
        /*02bc*/ 	.word	0x000000ff
        /*02c0*/ 	.word	0x00000050
        /*02c4*/ 	.short	0x010a
        /*02c6*/ 	.byte	0x17
	.zero		1


	//   ....[20]....
        /*02c8*/ 	.word	0x00001170
        /*02cc*/ 	.word	0x000000ff
        /*02d0*/ 	.word	0x00000060
        /*02d4*/ 	.short	0x0101
        /*02d6*/ 	.byte	0x17
	.zero		1


	//   ....[21]....
        /*02d8*/ 	.word	0x00001330
        /*02dc*/ 	.word	0x000000ff
        /*02e0*/ 	.word	0x00000020
        /*02e4*/ 	.short	0x010a
        /*02e6*/ 	.byte	0x05
	.zero		1


	//   ....[22]....
        /*02e8*/ 	.word	0x00001480
        /*02ec*/ 	.word	0x000000ff
        /*02f0*/ 	.word	0x00000020
        /*02f4*/ 	.short	0x010a
        /*02f6*/ 	.byte	0x05
	.zero		1


	//   ....[23]....
        /*02f8*/ 	.word	0x000015d0
        /*02fc*/ 	.word	0x000000ff
        /*0300*/ 	.word	0x00000020
        /*0304*/ 	.short	0x010a
        /*0306*/ 	.byte	0x16
	.zero		1


	//   ....[24]....
        /*0308*/ 	.word	0x00001620
        /*030c*/ 	.word	0x00000003
        /*0310*/ 	.word	0x00000050
        /*0314*/ 	.short	0x010a
        /*0316*/ 	.byte	0xff
	.zero		1


	//   ....[25]....
        /*0318*/ 	.word	0x000016c0
        /*031c*/ 	.word	0x00000003
        /*0320*/ 	.word	0x00000060
        /*0324*/ 	.short	0x0101
        /*0326*/ 	.byte	0xff
	.zero		1


	//   ....[26]....
        /*0328*/ 	.word	0x00001830
        /*032c*/ 	.word	0x000000ff
        /*0330*/ 	.word	0x00000020
        /*0334*/ 	.short	0x010a
        /*0336*/ 	.byte	0x05
	.zero		1


	//   ....[27]....
        /*0338*/ 	.word	0x000018f0
        /*033c*/ 	.word	0x000000ff
        /*0340*/ 	.word	0x00000050
        /*0344*/ 	.short	0x010a
        /*0346*/ 	.byte	0x0c
	.zero		1


	//   ....[28]....
        /*0348*/ 	.word	0x00001970
        /*034c*/ 	.word	0x000000ff
        /*0350*/ 	.word	0x00000060
        /*0354*/ 	.short	0x0101
        /*0356*/ 	.byte	0x0c
	.zero		1


	//   ....[29]....
        /*0358*/ 	.word	0x00001db0
        /*035c*/ 	.word	0x000000ff
        /*0360*/ 	.word	0x00000000
        /*0364*/ 	.short	0x010a
        /*0366*/ 	.byte	0x11
	.zero		1


	//   ....[30]....
        /*0368*/ 	.word	0x00001dd0
        /*036c*/ 	.word	0x000000ff
        /*0370*/ 	.word	0x00000048
        /*0374*/ 	.short	0x010a
        /*0376*/ 	.byte	0x0c
	.zero		1


	//   ....[31]....
        /*0378*/ 	.word	0x00001df0
        /*037c*/ 	.word	0x000000ff
        /*0380*/ 	.word	0x00000048
        /*0384*/ 	.short	0x010a
        /*0386*/ 	.byte	0x0c
	.zero		1


	//   ....[32]....
        /*0388*/ 	.word	0x00002000
        /*038c*/ 	.word	0x000000ff
        /*0390*/ 	.word	0x00000000
        /*0394*/ 	.short	0x010a
        /*0396*/ 	.byte	0x0d
	.zero		1


	//   ....[33]....
        /*0398*/ 	.word	0x00002160
        /*039c*/ 	.word	0x000000ff
        /*03a0*/ 	.word	0x00000000
        /*03a4*/ 	.short	0x010a
        /*03a6*/ 	.byte	0x10
	.zero		1


	//   ....[34]....
        /*03a8*/ 	.word	0x000021f0
        /*03ac*/ 	.word	0x000000ff
        /*03b0*/ 	.word	0x00000048
        /*03b4*/ 	.short	0x010a
        /*03b6*/ 	.byte	0x0c
	.zero		1


	//   ....[35]....
        /*03b8*/ 	.word	0x00002200
        /*03bc*/ 	.word	0x00000002
        /*03c0*/ 	.word	0x00000050
        /*03c4*/ 	.short	0x010a
        /*03c6*/ 	.byte	0xff
	.zero		1


	//   ....[36]....
        /*03c8*/ 	.word	0x000022a0
        /*03cc*/ 	.word	0x00000002
        /*03d0*/ 	.word	0x00000060
        /*03d4*/ 	.short	0x0101
        /*03d6*/ 	.byte	0xff
	.zero		1


	//   ....[37]....
        /*03d8*/ 	.word	0x00002350
        /*03dc*/ 	.word	0x000000ff
        /*03e0*/ 	.word	0x00000048
        /*03e4*/ 	.short	0x010a
        /*03e6*/ 	.byte	0x0c
	.zero		1


	//   ....[38]....
        /*03e8*/ 	.word	0x000026e0
        /*03ec*/ 	.word	0x00000003
        /*03f0*/ 	.word	0x00000050
        /*03f4*/ 	.short	0x010a
        /*03f6*/ 	.byte	0xff
	.zero		1


	//   ....[39]....
        /*03f8*/ 	.word	0x00002740
        /*03fc*/ 	.word	0x00000003
        /*0400*/ 	.word	0x00000060
        /*0404*/ 	.short	0x0101
        /*0406*/ 	.byte	0xff
	.zero		1


	//   ....[40]....
        /*0408*/ 	.word	0x00002890
        /*040c*/ 	.word	0x00000003
        /*0410*/ 	.word	0x00000040
        /*0414*/ 	.short	0x010a
        /*0416*/ 	.byte	0xff
	.zero		1


	//   ....[41]....
        /*0418*/ 	.word	0x000030c0
        /*041c*/ 	.word	0x00000003
        /*0420*/ 	.word	0x00000048
        /*0424*/ 	.short	0x0101
        /*0426*/ 	.byte	0xff
	.zero		1


	//   ....[42]....
        /*0428*/ 	.word	0x00004790
        /*042c*/ 	.word	0x00000005
        /*0430*/ 	.word	0x00000050
        /*0434*/ 	.short	0x010a
        /*0436*/ 	.byte	0xff
	.zero		1


	//   ....[43]....
        /*0438*/ 	.word	0x00004840
        /*043c*/ 	.word	0x00000005
        /*0440*/ 	.word	0x00000060
        /*0444*/ 	.short	0x0101
        /*0446*/ 	.byte	0xff
	.zero		1


	//   ....[44]....
        /*0448*/ 	.word	0x00004cc0
        /*044c*/ 	.word	0x0000000e
        /*0450*/ 	.word	0x00000060
        /*0454*/ 	.short	0x010a
        /*0456*/ 	.byte	0xff
	.zero		1


	//   ....[45]....
        /*0458*/ 	.word	0x00004d20
        /*045c*/ 	.word	0x00000002
        /*0460*/ 	.word	0x00000060
        /*0464*/ 	.short	0x010a
        /*0466*/ 	.byte	0xff
	.zero		1


	//   ....[46]....
        /*0468*/ 	.word	0x00004d80
        /*046c*/ 	.word	0x00000008
        /*0470*/ 	.word	0x00000060
        /*0474*/ 	.short	0x010a
        /*0476*/ 	.byte	0xff
	.zero		1


	//   ....[47]....
        /*0478*/ 	.word	0x00004de0
        /*047c*/ 	.word	0x00000000
        /*0480*/ 	.word	0x00000050
        /*0484*/ 	.short	0x010a
        /*0486*/ 	.byte	0xff
	.zero		1


	//   ....[48]....
        /*0488*/ 	.word	0x00004e60
        /*048c*/ 	.word	0x00000000
        /*0490*/ 	.word	0x00000020
        /*0494*/ 	.short	0x010a
        /*0496*/ 	.byte	0xff
	.zero		1


	//   ....[49]....
        /*0498*/ 	.word	0x00004ec0
        /*049c*/ 	.word	0x00000003
        /*04a0*/ 	.word	0x00000050
        /*04a4*/ 	.short	0x010a
        /*04a6*/ 	.byte	0xff
	.zero		1


	//   ....[50]....
        /*04a8*/ 	.word	0x00004f40
        /*04ac*/ 	.word	0x00000000
        /*04b0*/ 	.word	0x00000020
        /*04b4*/ 	.short	0x010a
        /*04b6*/ 	.byte	0xff
	.zero		1


	//   ....[51]....
        /*04b8*/ 	.word	0x00004fa0
        /*04bc*/ 	.word	0x00000002
        /*04c0*/ 	.word	0x00000050
        /*04c4*/ 	.short	0x010a
        /*04c6*/ 	.byte	0xff
	.zero		1


	//   ....[52]....
        /*04c8*/ 	.word	0x00005020
        /*04cc*/ 	.word	0x00000000
        /*04d0*/ 	.word	0x00000048
        /*04d4*/ 	.short	0x010a
        /*04d6*/ 	.byte	0xff
	.zero		1


	//   ....[53]....
        /*04d8*/ 	.word	0x000050a0
        /*04dc*/ 	.word	0x00000000
        /*04e0*/ 	.word	0x00000000
        /*04e4*/ 	.short	0x010a
        /*04e6*/ 	.byte	0xff
	.zero		1


	//   ....[54]....
        /*04e8*/ 	.word	0x00005110
        /*04ec*/ 	.word	0x00000002
        /*04f0*/ 	.word	0x00000050
        /*04f4*/ 	.short	0x010a
        /*04f6*/ 	.byte	0xff
	.zero		1


	//   ....[55]....
        /*04f8*/ 	.word	0x00005190
        /*04fc*/ 	.word	0x00000000
        /*0500*/ 	.word	0x00000048
        /*0504*/ 	.short	0x010a
        /*0506*/ 	.byte	0xff
	.zero		1


	//   ....[56]....
        /*0508*/ 	.word	0x000051e0
        /*050c*/ 	.word	0x00000003
        /*0510*/ 	.word	0x00000050
        /*0514*/ 	.short	0x010a
        /*0516*/ 	.byte	0xff
	.zero		1


	//   ....[57]....
        /*0518*/ 	.word	0x00005250
        /*051c*/ 	.word	0x00000003
        /*0520*/ 	.word	0x00000040
        /*0524*/ 	.short	0x010a
        /*0526*/ 	.byte	0xff
	.zero		1


	//   ....[58]....
        /*0528*/ 	.word	0x000052b0
        /*052c*/ 	.word	0x00000005
        /*0530*/ 	.word	0x00000050
        /*0534*/ 	.short	0x010a
        /*0536*/ 	.byte	0xff
	.zero		1


	//----- nvinfo : EIATTR_NUM_MBARRIERS
	.align		4
.L_58:
        /*0538*/ 	.byte	0x03, 0x38
        /*053a*/ 	.short	0x000e


	//----- nvinfo : EIATTR_EXIT_INSTR_OFFSETS
	.align		4
        /*053c*/ 	.byte	0x04, 0x1c
        /*053e*/ 	.short	(.L_60 - .L_59)


	//   ....[0]....
.L_59:
        /*0540*/ 	.word	0x00002380


	//   ....[1]....
        /*0544*/ 	.word	0x00004ca0


	//----- nvinfo : EIATTR_MAX_THREADS
	.align		4
.L_60:
        /*0548*/ 	.byte	0x04, 0x05
        /*054a*/ 	.short	(.L_62 - .L_61)
.L_61:
        /*054c*/ 	.word	0x000000e0
        /*0550*/ 	.word	0x00000001
        /*0554*/ 	.word	0x00000001


	//----- nvinfo : EIATTR_CRS_STACK_SIZE
	.align		4
.L_62:
        /*0558*/ 	.byte	0x04, 0x1e
        /*055a*/ 	.short	(.L_64 - .L_63)
.L_63:
        /*055c*/ 	.word	0x00000000


	//----- nvinfo : EIATTR_CBANK_PARAM_SIZE
	.align		4
.L_64:
        /*0560*/ 	.byte	0x03, 0x19
        /*0562*/ 	.short	0x0404


	//----- nvinfo : EIATTR_PARAM_CBANK
	.align		4
        /*0564*/ 	.byte	0x04, 0x0a
        /*0566*/ 	.short	(.L_66 - .L_65)
	.align		4
.L_65:
        /*0568*/ 	.word	index@(.nv.constant0.kernel_cutlass_kernel_cudnngrouped_gemmgrouped_gemm_swiglugrouped_gemm_swiglu_quantBlockScaledContiguousGroupedGemmKernel_object_at__TiledMMA_ThrLayoutVMNK11110000_PermutationMNK____MMAAt_0)
        /*056c*/ 	.short	0x0380
        /*056e*/ 	.short	0x0404


	//----- nvinfo : EIATTR_SW_WAR
	.align		4
.L_66:
        /*0570*/ 	.byte	0x04, 0x36
        /*0572*/ 	.short	(.L_68 - .L_67)
.L_67:
        /*0574*/ 	.word	0x00000008
.L_68:


//--------------------- .nv.compat                --------------------------
	.section	.nv.compat,"",@"SHT_CUDA_COMPAT_INFO"
	.align	4
        /*0000*/ 	.byte	0x02, 0x02, 0x02, 0x00, 0x02, 0x05, 0x05, 0x00, 0x02, 0x03, 0x01, 0x00, 0x02, 0x06, 0x01, 0x00


//--------------------- .nv.callgraph             --------------------------
	.section	.nv.callgraph,"",@"SHT_CUDA_CALLGRAPH"
	.align	4
	.sectionentsize	8
	.align		4
        /*0000*/ 	.word	0x00000000
	.align		4
        /*0004*/ 	.word	0xffffffff
	.align		4
        /*0008*/ 	.word	0x00000000
	.align		4
        /*000c*/ 	.word	0xfffffffe
	.align		4
        /*0010*/ 	.word	0x00000000
	.align		4
        /*0014*/ 	.word	0xfffffffd
	.align		4
        /*0018*/ 	.word	0x00000000
	.align		4
        /*001c*/ 	.word	0xfffffffc


//--------------------- .text.kernel_cutlass_kernel_cudnngrouped_gemmgrouped_gemm_swiglugrouped_gemm_swiglu_quantBlockScaledContiguousGroupedGemmKernel_object_at__TiledMMA_ThrLayoutVMNK11110000_PermutationMNK____MMAAt_0 --------------------------
	.section	.text.kernel_cutlass_kernel_cudnngrouped_gemmgrouped_gemm_swiglugrouped_gemm_swiglu_quantBlockScaledContiguousGroupedGemmKernel_object_at__TiledMMA_ThrLayoutVMNK11110000_PermutationMNK____MMAAt_0,"ax",@progbits
	.align	128
        .global         kernel_cutlass_kernel_cudnngrouped_gemmgrouped_gemm_swiglugrouped_gemm_swiglu_quantBlockScaledContiguousGroupedGemmKernel_object_at__TiledMMA_ThrLayoutVMNK11110000_PermutationMNK____MMAAt_0
        .type           kernel_cutlass_kernel_cudnngrouped_gemmgrouped_gemm_swiglugrouped_gemm_swiglu_quantBlockScaledContiguousGroupedGemmKernel_object_at__TiledMMA_ThrLayoutVMNK11110000_PermutationMNK____MMAAt_0,@function
        .size           kernel_cutlass_kernel_cudnngrouped_gemmgrouped_gemm_swiglugrouped_gemm_swiglu_quantBlockScaledContiguousGroupedGemmKernel_object_at__TiledMMA_ThrLayoutVMNK11110000_PermutationMNK____MMAAt_0,(.L_x_85 - kernel_cutlass_kernel_cudnngrouped_gemmgrouped_gemm_swiglugrouped_gemm_swiglu_quantBlockScaledContiguousGroupedGemmKernel_object_at__TiledMMA_ThrLayoutVMNK11110000_PermutationMNK____MMAAt_0)
        .other          kernel_cutlass_kernel_cudnngrouped_gemmgrouped_gemm_swiglugrouped_gemm_swiglu_quantBlockScaledContiguousGroupedGemmKernel_object_at__TiledMMA_ThrLayoutVMNK11110000_PermutationMNK____MMAAt_0,@"STO_CUDA_ENTRY STV_DEFAULT"
kernel_cutlass_kernel_cudnngrouped_gemmgrouped_gemm_swiglugrouped_gemm_swiglu_quantBlockScaledContiguousGroupedGemmKernel_object_at__TiledMMA_ThrLayoutVMNK11110000_PermutationMNK____MMAAt_0:
.text.kernel_cutlass_kernel_cudnngrouped_gemmgrouped_gemm_swiglugrouped_gemm_swiglu_quantBlockScaledContiguousGroupedGemmKernel_object_at__TiledMMA_ThrLayoutVMNK11110000_PermutationMNK____MMAAt_0:
[----:B------:R-:W1:Y:S01]  /*0000*/  LDC R1, c[0x0][0x37c] ;  /* 0x0000df00ff017b82 */ /* 0x000e620000000800 */
[----:B------:R-:W2:Y:S01]  /*0010*/  S2R R3, SR_TID.Y ;  /* 0x0000000000037919 */ /* 0x000ea20000002200 */
[----:B------:R-:W3:Y:S01]  /*0020*/  LDCU UR5, c[0x0][0x360] ;  /* 0x00006c00ff0577ac */ /* 0x000ee20008000800 */
[----:B------:R-:W2:Y:S01]  /*0030*/  S2R R0, SR_TID.Z ;  /* 0x0000000000007919 */ /* 0x000ea20000002300 */
[----:B------:R-:W2:Y:S01]  /*0040*/  LDCU UR4, c[0x0][0x364] ;  /* 0x00006c80ff0477ac */ /* 0x000ea20008000800 */
[----:B------:R-:W3:Y:S01]  /*0050*/  S2R R66, SR_TID.X ;  /* 0x0000000000427919 */ /* 0x000ee20000002100 */
[----:B--2---:R-:W-:Y:S01]  /*0060*/  IMAD R3, R0, UR4, R3 ;  /* 0x0000000400037c24 */ /* 0x004fe2000f8e0203 */
[----:B------:R-:W2:Y:S03]  /*0070*/  LDCU.U8 UR4, c[0x0][0x381] ;  /* 0x00007020ff0477ac */ /* 0x000ea60008000000 */
[----:B---3--:R-:W-:Y:S01]  /*0080*/  IMAD R71, R3, UR5, R66 ;  /* 0x0000000503477c24 */ /* 0x008fe2000f8e0242 */
[----:B------:R-:W3:Y:S04]  /*0090*/  LDCU.U8 UR5, c[0x0][0x382] ;  /* 0x00007040ff0577ac */ /* 0x000ee80008000000 */
[----:B------:R-:W-:-:S06]  /*00a0*/  SHF.R.U32.HI R71, RZ, 0x5, R71 ;  /* 0x00000005ff477819 */ /* 0x000fcc0000011647 */
[----:B------:R-:W4:Y:S01]  /*00b0*/  SHFL.IDX PT, R71, R71, RZ, 0x1f ;  /* 0x00001fff47477589 */ /* 0x000f2200000e0000 */
[----:B--2---:R-:W-:Y:S02]  /*00c0*/  ULOP3.LUT UR4, UR4, 0x1, URZ, 0xc0, !UPT ;  /* 0x0000000104047892 */ /* 0x004fe4000f8ec0ff */
[----:B---3--:R-:W-:Y:S02]  /*00d0*/  ULOP3.LUT UR5, UR5, 0x1, URZ, 0xc0, !UPT ;  /* 0x0000000105057892 */ /* 0x008fe4000f8ec0ff */
[----:B------:R-:W-:Y:S02]  /*00e0*/  UISETP.NE.U32.AND UP5, UPT, UR4, 0x1, UPT ;  /* 0x000000010400788c */ /* 0x000fe4000bfa5070 */
[----:B------:R-:W-:Y:S01]  /*00f0*/  UISETP.NE.U32.AND UP6, UPT, UR5, 0x1, UPT ;  /* 0x000000010500788c */ /* 0x000fe2000bfc5070 */
[----:B----4-:R-:W-:-:S13]  /*0100*/  ISETP.NE.AND P0, PT, R71, 0x5, PT ;  /* 0x000000054700780c */ /* 0x010fda0003f05270 */
[----:B-1----:R-:W-:Y:S05]  /*0110*/  @P0 BRA `(.L_x_0) ;  /* 0x0000000000540947 */ /* 0x002fea0003800000 */
[----:B------:R-:W1:Y:S02]  /*0120*/  LDCU.64 UR4, c[0x0][0x348] ;  /* 0x00006900ff0477ac */ /* 0x000e640008000a00 */
[----:B-1----:R-:W-:Y:S02]  /*0130*/  UIADD3 UR14, UP0, UPT, UR4, 0x40, URZ ;  /* 0x00000040040e7890 */ /* 0x002fe4000ff1e0ff */
[----:B------:R-:W-:Y:S02]  /*0140*/  UIADD3 UR12, UP4, UPT, UR4, 0xc0, URZ ;  /* 0x000000c0040c7890 */ /* 0x000fe4000ff9e0ff */
[----:B------:R-:W-:Y:S02]  /*0150*/  UIADD3 UR10, UP3, UPT, UR4, 0x140, URZ ;  /* 0x00000140040a7890 */ /* 0x000fe4000ff7e0ff */
[----:B------:R-:W-:Y:S02]  /*0160*/  UIADD3 UR8, UP2, UPT, UR4, 0x1c0, URZ ;  /* 0x000001c004087890 */ /* 0x000fe4000ff5e0ff */
[----:B------:R-:W-:-:S02]  /*0170*/  UIADD3 UR6, UP1, UPT, UR4, 0x240, URZ ;  /* 0x0000024004067890 */ /* 0x000fc4000ff3e0ff */
[----:B------:R-:W-:Y:S02]  /*0180*/  UIADD3.X UR15, UPT, UPT, URZ, UR5, URZ, UP0, !UPT ;  /* 0x00000005ff0f7290 */ /* 0x000fe400087fe4ff */
[----:B------:R-:W-:Y:S02]  /*0190*/  UIADD3 UR4, UP0, UPT, UR4, 0x2c0, URZ ;  /* 0x000002c004047890 */ /* 0x000fe4000ff1e0ff */
[----:B------:R-:W-:Y:S02]  /*01a0*/  UIADD3.X UR13, UPT, UPT, URZ, UR5, URZ, UP4, !UPT ;  /* 0x00000005ff0d7290 */ /* 0x000fe4000a7fe4ff */
[----:B------:R-:W-:Y:S02]  /*01b0*/  UIADD3.X UR11, UPT, UPT, URZ, UR5, URZ, UP3, !UPT ;  /* 0x00000005ff0b7290 */ /* 0x000fe40009ffe4ff */
[----:B------:R-:W-:Y:S01]  /*01c0*/  UIADD3.X UR9, UPT, UPT, URZ, UR5, URZ, UP2, !UPT ;  /* 0x00000005ff097290 */ /* 0x000fe200097fe4ff */
[----:B------:R1:W-:Y:S01]  /*01d0*/  UTMACCTL.PF [UR14] ;  /* 0x000000000e0079b9 */ /* 0x0003e20008040000 */
[----:B------:R-:W-:-:S03]  /*01e0*/  UIADD3.X UR7, UPT, UPT, URZ, UR5, URZ, UP1, !UPT ;  /* 0x00000005ff077290 */ /* 0x000fc60008ffe4ff */
[----:B------:R1:W-:Y:S01]  /*01f0*/  UTMACCTL.PF [UR12] ;  /* 0x000000000c0079b9 */ /* 0x0003e20008040000 */
[----:B------:R-:W-:Y:S01]  /*0200*/  UIADD3.X UR5, UPT, UPT, URZ, UR5, URZ, UP0, !UPT ;  /* 0x00000005ff057290 */ /* 0x000fe200087fe4ff */
[----:B------:R1:W-:Y:S02]  /*0210*/  UTMACCTL.PF [UR10] ;  /* 0x000000000a0079b9 */ /* 0x0003e40008040000 */
[----:B------:R1:W-:Y:S02]  /*0220*/  UTMACCTL.PF [UR8] ;  /* 0x00000000080079b9 */ /* 0x0003e40008040000 */
[----:B------:R1:W-:Y:S04]  /*0230*/  UTMACCTL.PF [UR6] ;  /* 0x00000000060079b9 */ /* 0x0003e80008040000 */
[----:B------:R1:W-:Y:S01]  /*0240*/  UTMACCTL.PF [UR4] ;  /* 0x00000000040079b9 */ /* 0x0003e20008040000 */
[----:B------:R-:W-:Y:S01]  /*0250*/  UPLOP3.LUT UP4, UPT, UPT, UPT, UPT, 0x40, 0x4 ;  /* 0x000000000004789c */ /* 0x000fe20003f8e870 */
[----:B-1----:R-:W-:Y:S10]  /*0260*/  BRA `(.L_x_1) ;  /* 0x0000000000547947 */ /* 0x002ff40003800000 */
.L_x_0:
[----:B------:R-:W-:Y:S01]  /*0270*/  ISETP.NE.AND P0, PT, R71, RZ, PT ;  /* 0x000000ff4700720c */ /* 0x000fe20003f05270 */
[----:B------:R-:W-:-:S12]  /*0280*/  UPLOP3.LUT UP4, UPT, UPT, UPT, UPT, 0x40, 0x4 ;  /* 0x000000000004789c */ /* 0x000fd80003f8e870 */
[----:B------:R-:W-:Y:S05]  /*0290*/  @P0 BRA `(.L_x_1) ;  /* 0x0000000000480947 */ /* 0x000fea0003800000 */
[----:B------:R-:W1:Y:S01]  /*02a0*/  S2UR UR5, SR_CgaCtaId ;  /* 0x00000000000579c3 */ /* 0x000e620000008800 */
[----:B------:R-:W-:Y:S01]  /*02b0*/  UMOV UR6, 0x400 ;  /* 0x0000040000067882 */ /* 0x000fe20000000000 */
[----:B------:R-:W-:Y:S01]  /*02c0*/  UMOV UR4, 0x1 ;  /* 0x0000000100047882 */ /* 0x000fe20000000000 */
[----:B------:R-:W-:Y:S02]  /*02d0*/  UPLOP3.LUT UP4, UPT, UPT, UPT, UPT, 0x80, 0x8 ;  /* 0x000000000008789c */ /* 0x000fe40003f8f070 */
[----:B-1----:R-:W-:Y:S02]  /*02e0*/  ULEA UR5, UR5, UR6, 0x18 ;  /* 0x0000000605057291 */ /* 0x002fe4000f8ec0ff */
[----:B------:R-:W-:-:S04]  /*02f0*/  UIADD3 UR6, UPT, UPT, -UR4, 0x100000, URZ ;  /* 0x0010000004067890 */ /* 0x000fc8000fffe1ff */
[----:B------:R-:W-:Y:S02]  /*0300*/  USHF.L.U32 UR7, UR6, 0xb, URZ ;  /* 0x0000000b06077899 */ /* 0x000fe400080006ff */
[----:B------:R-:W-:Y:S01]  /*0310*/  USHF.L.U32 UR6, UR6, 0x1, URZ ;  /* 0x0000000106067899 */ /* 0x000fe200080006ff */
[----:B------:R-:W1:Y:S11]  /*0320*/  FENCE.VIEW.ASYNC.S ;  /* 0x00000000000073c6 */ /* 0x000e760000000000 */
[----:B-1----:R1:W2:Y:S01]  /*0330*/  SYNCS.EXCH.64 URZ, [UR5], UR6 ;  /* 0x0000000605ff75b2 */ /* 0x0022a20008000100 */
[----:B------:R1:W3:Y:S01]  /*0340*/  SYNCS.EXCH.64 URZ, [UR5+0x8], UR6 ;  /* 0x0000080605ff75b2 */ /* 0x0002e20008000100 */
[----:B------:R1:W4:Y:S01]  /*0350*/  SYNCS.EXCH.64 URZ, [UR5+0x10], UR6 ;  /* 0x0000100605ff75b2 */ /* 0x0003220008000100 */
[----:B------:R1:W1:Y:S01]  /*0360*/  SYNCS.EXCH.64 URZ, [UR5+0x18], UR6 ;  /* 0x0000180605ff75b2 */ /* 0x0002620008000100 */
[----:B------:R1:W1:Y:S01]  /*0370*/  SYNCS.EXCH.64 URZ, [UR5+0x20], UR6 ;  /* 0x0000200605ff75b2 */ /* 0x0002620008000100 */
[----:B------:R1:W1:Y:S01]  /*0380*/  SYNCS.EXCH.64 URZ, [UR5+0x28], UR6 ;  /* 0x0000280605ff75b2 */ /* 0x0002620008000100 */
[----:B------:R1:W1:Y:S01]  /*0390*/  SYNCS.EXCH.64 URZ, [UR5+0x30], UR6 ;  /* 0x0000300605ff75b2 */ /* 0x0002620008000100 */
[----:B------:R1:W1:Y:S01]  /*03a0*/  SYNCS.EXCH.64 URZ, [UR5+0x38], UR6 ;  /* 0x0000380605ff75b2 */ /* 0x0002620008000100 */
[----:B------:R-:W-:Y:S01]  /*03b0*/  NOP ;  /* 0x0000000000007918 */ /* 0x000fe20000000000 */
.L_x_1:
[----:B------:R-:W-:Y:S01]  /*03c0*/  NOP ;  /* 0x0000000000007918 */ /* 0x000fe20000000000 */
[----:B-1234-:R-:W-:Y:S06]  /*03d0*/  BAR.SYNC.DEFER_BLOCKING 0x0 ;  /* 0x0000000000007b1d */ /* 0x01efec0000010000 */
[----:B------:R-:W-:Y:S05]  /*03e0*/  BRA.U !UP4, `(.L_x_2) ;  /* 0x000000010c3c7547 */ /* 0x000fea000b800000 */
[----:B------:R-:W1:Y:S01]  /*03f0*/  S2UR UR6, SR_CgaCtaId ;  /* 0x00000000000679c3 */ /* 0x000e620000008800 */
[----:B------:R-:W-:Y:S01]  /*0400*/  UMOV UR7, 0x400 ;  /* 0x0000040000077882 */ /* 0x000fe20000000000 */
[----:B------:R-:W-:Y:S01]  /*0410*/  UMOV UR5, 0x1 ;  /* 0x0000000100057882 */ /* 0x000fe20000000000 */
[----:B------:R-:W-:Y:S01]  /*0420*/  UMOV UR4, 0x4 ;  /* 0x0000000400047882 */ /* 0x000fe20000000000 */
[----:B------:R-:W-:-:S04]  /*0430*/  UIADD3 UR8, UPT, UPT, -UR5, 0x100000, URZ ;  /* 0x0010000005087890 */ /* 0x000fc8000fffe1ff */
[----:B------:R-:W-:Y:S02]  /*0440*/  USHF.L.U32 UR9, UR8, 0xb, URZ ;  /* 0x0000000b08097899 */ /* 0x000fe400080006ff */
[----:B------:R-:W-:Y:S02]  /*0450*/  USHF.L.U32 UR8, UR8, 0x1, URZ ;  /* 0x0000000108087899 */ /* 0x000fe400080006ff */
[----:B------:R-:W-:-:S04]  /*0460*/  UIADD3 UR4, UPT, UPT, -UR4, 0x100000, URZ ;  /* 0x0010000004047890 */ /* 0x000fc8000fffe1ff */
[----:B------:R-:W-:Y:S02]  /*0470*/  USHF.L.U32 UR5, UR4, 0xb, URZ ;  /* 0x0000000b04057899 */ /* 0x000fe400080006ff */
[----:B------:R-:W-:Y:S02]  /*0480*/  USHF.L.U32 UR4, UR4, 0x1, URZ ;  /* 0x0000000104047899 */ /* 0x000fe400080006ff */
[----:B-1----:R-:W-:Y:S01]  /*0490*/  ULEA UR6, UR6, UR7, 0x18 ;  /* 0x0000000706067291 */ /* 0x002fe2000f8ec0ff */
[----:B------:R-:W1:Y:S11]  /*04a0*/  FENCE.VIEW.ASYNC.S ;  /* 0x00000000000073c6 */ /* 0x000e760000000000 */
[----:B-1----:R1:W2:Y:S01]  /*04b0*/  SYNCS.EXCH.64 URZ, [UR6+0x40], UR8 ;  /* 0x0000400806ff75b2 */ /* 0x0022a20008000100 */
[----:B------:R1:W3:Y:S01]  /*04c0*/  SYNCS.EXCH.64 URZ, [UR6+0x48], UR4 ;  /* 0x0000480406ff75b2 */ /* 0x0002e20008000100 */
[----:B------:R-:W-:Y:S01]  /*04d0*/  NOP ;  /* 0x0000000000007918 */ /* 0x000fe20000000000 */
.L_x_2:
[----:B------:R-:W-:Y:S01]  /*04e0*/  NOP ;  /* 0x0000000000007918 */ /* 0x000fe20000000000 */
[----:B--23--:R-:W-:Y:S06]  /*04f0*/  BAR.SYNC.DEFER_BLOCKING 0x0 ;  /* 0x0000000000007b1d */ /* 0x00cfec0000010000 */
[----:B------:R-:W-:Y:S05]  /*0500*/  BRA.U !UP4, `(.L_x_3) ;  /* 0x000000010c447547 */ /* 0x000fea000b800000 */
[----:B-1----:R-:W1:Y:S01]  /*0510*/  S2UR UR6, SR_CgaCtaId ;  /* 0x00000000000679c3 */ /* 0x002e620000008800 */
        /* <DEDUP_REMOVED lines=11> */
[----:B-1----:R2:W3:Y:S01]  /*05d0*/  SYNCS.EXCH.64 URZ, [UR6+0x50], UR8 ;  /* 0x0000500806ff75b2 */ /* 0x0024e20008000100 */
[----:B------:R2:W4:Y:S01]  /*05e0*/  SYNCS.EXCH.64 URZ, [UR6+0x58], UR8 ;  /* 0x0000580806ff75b2 */ /* 0x0005220008000100 */
[----:B------:R2:W1:Y:S01]  /*05f0*/  SYNCS.EXCH.64 URZ, [UR6+0x60], UR4 ;  /* 0x0000600406ff75b2 */ /* 0x0004620008000100 */
[----:B------:R2:W1:Y:S02]  /*0600*/  SYNCS.EXCH.64 URZ, [UR6+0x68], UR4 ;  /* 0x0000680406ff75b2 */ /* 0x0004640008000100 */
[----:B--2---:R-:W-:Y:S01]  /*0610*/  NOP ;  /* 0x0000000000007918 */ /* 0x004fe20000000000 */
.L_x_3:
[----:B------:R-:W-:Y:S01]  /*0620*/  NOP ;  /* 0x0000000000007918 */ /* 0x000fe20000000000 */
[----:B-1-34-:R-:W-:Y:S08]  /*0630*/  BAR.SYNC.DEFER_BLOCKING 0x0 ;  /* 0x0000000000007b1d */ /* 0x01aff00000010000 */
[----:B------:R-:W-:Y:S01]  /*0640*/  BAR.SYNC.DEFER_BLOCKING 0x1, 0xe0 ;  /* 0x0043800000007b1d */ /* 0x000fe20000010000 */
[----:B------:R-:W-:-:S05]  /*0650*/  ISETP.NE.AND P0, PT, R71, 0x6, PT ;  /* 0x000000064700780c */ /* 0x000fca0003f05270 */
[----:B------:R-:W1:Y:S08]  /*0660*/  LDCU.64 UR14, c[0x0][0x358] ;  /* 0x00006b00ff0e77ac */ /* 0x000e700008000a00 */
[----:B------:R-:W-:Y:S05]  /*0670*/  @P0 BRA `(.L_x_4) ;  /* 0x0000000800880947 */ /* 0x000fea0003800000 */
[----:B------:R-:W-:Y:S01]  /*0680*/  LOP3.LUT R0, R66, 0x1f, RZ, 0xc0, !PT ;  /* 0x0000001f42007812 */ /* 0x000fe200078ec0ff */
[----:B------:R-:W-:Y:S01]  /*0690*/  IMAD.MOV.U32 R18, RZ, RZ, 0x7fffffff ;  /* 0x7fffffffff127424 */ /* 0x000fe200078e00ff */
[----:B------:R-:W2:Y:S01]  /*06a0*/  S2UR UR9, SR_CTAID.Z ;  /* 0x00000000000979c3 */ /* 0x000ea20000002700 */
[----:B------:R-:W2:Y:S01]  /*06b0*/  LDCU.64 UR6, c[0x0][0x760] ;  /* 0x0000ec00ff0677ac */ /* 0x000ea20008000a00 */
[C---:B------:R-:W-:Y:S01]  /*06c0*/  ISETP.GT.U32.AND P0, PT, R0.reuse, 0x7, PT ;  /* 0x000000070000780c */ /* 0x040fe20003f04070 */
[----:B------:R-:W3:Y:S01]  /*06d0*/  LDCU.U8 UR8, c[0x0][0x768] ;  /* 0x0000ed00ff0877ac */ /* 0x000ee20008000000 */
[----:B------:R-:W4:Y:S01]  /*06e0*/  LDCU.U8 UR10, c[0x0][0x769] ;  /* 0x0000ed20ff0a77ac */ /* 0x000f220008000000 */
[----:B------:R-:W5:Y:S10]  /*06f0*/  LDCU.U8 UR13, c[0x0][0x781] ;  /* 0x0000f020ff0d77ac */ /* 0x000f740008000000 */
[----:B------:R-:W1:Y:S01]  /*0700*/  @!P0 LDC.64 R2, c[0x0][0x748] ;  /* 0x0001d200ff028b82 */ /* 0x000e620000000a00 */
[----:B------:R-:W1:Y:S02]  /*0710*/  LDCU UR20, c[0x0][0x770] ;  /* 0x0000ee00ff1477ac */ /* 0x000e640008000800 */
[----:B-1----:R-:W-:-:S05]  /*0720*/  @!P0 IMAD.WIDE.U32 R2, R0, 0x4, R2 ;  /* 0x0000000400028825 */ /* 0x002fca00078e0002 */
[----:B------:R-:W5:Y:S01]  /*0730*/  @!P0 LDG.E R18, desc[UR14][R2.64] ;  /* 0x0000000e02128981 */ /* 0x000f62000c1e1900 */
[----:B--2---:R-:W-:Y:S01]  /*0740*/  UIMAD.WIDE.U32 UR4, UR9, UR7, URZ ;  /* 0x00000007090472a5 */ /* 0x004fe2000f8e00ff */
[----:B------:R-:W-:Y:S01]  /*0750*/  HFMA2 R0, -RZ, RZ, 0, 5.9604644775390625e-08 ;  /* 0x00000001ff007431 */ /* 0x000fe200000001ff */
[----:B------:R-:W-:Y:S01]  /*0760*/  UISETP.GT.U32.AND UP0, UPT, UR9, 0x1ff, UPT ;  /* 0x000001ff0900788c */ /* 0x000fe2000bf04070 */
[----:B------:R-:W-:-:S04]  /*0770*/  IMAD.MOV.U32 R10, RZ, RZ, RZ ;  /* 0x000000ffff0a7224 */ /* 0x000fc800078e00ff */
[----:B------:R-:W-:Y:S02]  /*0780*/  UMOV UR11, UR5 ;  /* 0x00000005000b7c82 */ /* 0x000fe40008000000 */
[----:B------:R-:W-:Y:S02]  /*0790*/  UIADD3 UR7, UPT, UPT, -UR11, UR9, URZ ;  /* 0x000000090b077290 */ /* 0x000fe4000fffe1ff */
[----:B------:R-:W1:Y:S02]  /*07a0*/  LDCU.64 UR4, c[0x0][0x778] ;  /* 0x0000ef00ff0477ac */ /* 0x000e640008000a00 */
[----:B---3--:R-:W-:-:S04]  /*07b0*/  USHF.R.U32.HI UR7, URZ, UR8, UR7 ;  /* 0x00000008ff077299 */ /* 0x008fc80008011607 */
[----:B------:R-:W-:-:S04]  /*07c0*/  UIADD3 UR11, UPT, UPT, UR11, UR7, URZ ;  /* 0x000000070b0b7290 */ /* 0x000fc8000fffe0ff */
[----:B----4-:R-:W-:-:S03]  /*07d0*/  USHF.R.U32.HI UR11, URZ, UR10, UR11 ;  /* 0x0000000aff0b7299 */ /* 0x010fc6000801160b */
[----:B------:R-:W2:Y:S01]  /*07e0*/  LDCU.U8 UR7, c[0x0][0x780] ;  /* 0x0000f000ff0777ac */ /* 0x000ea20008000000 */
[----:B------:R-:W-:-:S04]  /*07f0*/  UIADD3 UR11, UPT, UPT, -UR11, URZ, URZ ;  /* 0x000000ff0b0b7290 */ /* 0x000fc8000fffe1ff */
[----:B------:R-:W-:-:S04]  /*0800*/  UIMAD UR6, UR11, UR6, UR9 ;  /* 0x000000060b0672a4 */ /* 0x000fc8000f8e0209 */
[----:B-1----:R-:W-:-:S07]  /*0810*/  UIMAD.WIDE.U32 UR16, UR6, UR5, URZ ;  /* 0x00000005061072a5 */ /* 0x002fce000f8e00ff */
[----:B------:R-:W-:Y:S02]  /*0820*/  UMOV UR5, UR17 ;  /* 0x0000001100057c82 */ /* 0x000fe40008000000 */
[----:B------:R-:W-:Y:S02]  /*0830*/  UIADD3 UR18, UPT, UPT, UR6, -UR5, URZ ;  /* 0x8000000506127290 */ /* 0x000fe4000fffe0ff */
[----:B------:R-:W1:Y:S02]  /*0840*/  LDCU.U8 UR17, c[0x0][0x774] ;  /* 0x0000ee80ff1177ac */ /* 0x000e640008000000 */
[----:B--2---:R-:W-:Y:S01]  /*0850*/  USHF.R.U32.HI UR18, URZ, UR7, UR18 ;  /* 0x00000007ff127299 */ /* 0x004fe20008011612 */
[----:B------:R-:W2:Y:S03]  /*0860*/  LDCU.U8 UR16, c[0x0][0x775] ;  /* 0x0000eea0ff1077ac */ /* 0x000ea60008000000 */
[----:B------:R-:W-:Y:S01]  /*0870*/  UIADD3 UR18, UPT, UPT, UR5, UR18, URZ ;  /* 0x0000001205127290 */ /* 0x000fe2000fffe0ff */
[----:B------:R-:W3:Y:S03]  /*0880*/  LDCU UR5, c[0x0][0x76c] ;  /* 0x0000ed80ff0577ac */ /* 0x000ee60008000800 */
[----:B-----5:R-:W-:-:S04]  /*0890*/  USHF.R.U32.HI UR18, URZ, UR13, UR18 ;  /* 0x0000000dff127299 */ /* 0x020fc80008011612 */
[----:B------:R-:W-:Y:S02]  /*08a0*/  UIMAD.WIDE.U32 UR20, UR18, UR20, URZ ;  /* 0x00000014121472a5 */ /* 0x000fe4000f8e00ff */
[----:B------:R-:W-:-:S04]  /*08b0*/  UIADD3 UR12, UPT, UPT, -UR18, URZ, URZ ;  /* 0x000000ff120c7290 */ /* 0x000fc8000fffe1ff */
[----:B------:R-:W-:Y:S01]  /*08c0*/  UIMAD UR4, UR12, UR4, UR6 ;  /* 0x000000040c0472a4 */ /* 0x000fe2000f8e0206 */
[----:B------:R-:W-:Y:S02]  /*08d0*/  UMOV UR19, UR21 ;  /* 0x0000001500137c82 */ /* 0x000fe40008000000 */
[----:B------:R-:W-:-:S03]  /*08e0*/  UIADD3 UR11, UPT, UPT, UR18, -UR19, URZ ;  /* 0x80000013120b7290 */ /* 0x000fc6000fffe0ff */
[----:B------:R-:W-:Y:S01]  /*08f0*/  MOV R5, UR4 ;  /* 0x0000000400057c02 */ /* 0x000fe20008000f00 */
[----:B-1----:R-:W-:-:S04]  /*0900*/  USHF.R.U32.HI UR11, URZ, UR17, UR11 ;  /* 0x00000011ff0b7299 */ /* 0x002fc8000801160b */
[----:B------:R-:W-:-:S04]  /*0910*/  UIADD3 UR11, UPT, UPT, UR19, UR11, URZ ;  /* 0x0000000b130b7290 */ /* 0x000fc8000fffe0ff */
[----:B--2---:R-:W-:-:S04]  /*0920*/  USHF.R.U32.HI UR11, URZ, UR16, UR11 ;  /* 0x00000010ff0b7299 */ /* 0x004fc8000801160b */
[----:B------:R-:W-:-:S04]  /*0930*/  UIADD3 UR11, UPT, UPT, -UR11, URZ, URZ ;  /* 0x000000ff0b0b7290 */ /* 0x000fc8000fffe1ff */
[----:B---3--:R-:W-:-:S06]  /*0940*/  UIMAD UR5, UR11, UR5, UR18 ;  /* 0x000000050b0572a4 */ /* 0x008fcc000f8e0212 */
[----:B------:R-:W-:Y:S01]  /*0950*/  IMAD.U32 R4, RZ, RZ, UR5 ;  /* 0x00000005ff047e24 */ /* 0x000fe2000f8e00ff */
[----:B------:R1:W2:Y:S01]  /*0960*/  SHFL.IDX PT, R2, R18, 0x7, 0x1f ;  /* 0x00e01f0012027f89 */ /* 0x0002a200000e0000 */
[----:B------:R-:W-:Y:S05]  /*0970*/  BRA.U UP0, `(.L_x_5) ;  /* 0x0000000500547547 */ /* 0x000fea000b800000 */
[----:B--2---:R-:W-:Y:S01]  /*0980*/  SHF.R.S32.HI R17, RZ, 0x1f, R2 ;  /* 0x0000001fff117819 */ /* 0x004fe20000011402 */
[----:B------:R-:W2:Y:S01]  /*0990*/  LDC R0, c[0x0][0x374] ;  /* 0x0000dd00ff007b82 */ /* 0x000ea20000000800 */
[----:B------:R-:W-:Y:S01]  /*09a0*/  IMAD.U32 R19, RZ, RZ, UR9 ;  /* 0x00000009ff137e24 */ /* 0x000fe2000f8e00ff */
[----:B------:R-:W-:Y:S01]  /*09b0*/  MOV R10, RZ ;  /* 0x000000ff000a7202 */ /* 0x000fe20000000f00 */
[----:B------:R-:W-:Y:S01]  /*09c0*/  IMAD.MOV.U32 R6, RZ, RZ, -0x1 ;  /* 0xffffffffff067424 */ /* 0x000fe200078e00ff */
[----:B------:R-:W-:Y:S02]  /*09d0*/  LEA.HI R17, R17, R2, RZ, 0x7 ;  /* 0x0000000211117211 */ /* 0x000fe400078f38ff */
[----:B------:R-:W-:Y:S02]  /*09e0*/  MOV R15, RZ ;  /* 0x000000ff000f7202 */ /* 0x000fe40000000f00 */
[----:B------:R-:W2:Y:S01]  /*09f0*/  LDC R7, c[0x0][0x370] ;  /* 0x0000dc00ff077b82 */ /* 0x000ea20000000800 */
[----:B------:R-:W-:-:S04]  /*0a00*/  LOP3.LUT R3, R17, 0xffffff80, RZ, 0xc0, !PT ;  /* 0xffffff8011037812 */ /* 0x000fc800078ec0ff */
[----:B------:R-:W-:-:S03]  /*0a10*/  ISETP.NE.AND P0, PT, R2, R3, PT ;  /* 0x000000030200720c */ /* 0x000fc60003f05270 */
[----:B------:R-:W3:Y:S01]  /*0a20*/  LDC R16, c[0x0][0x378] ;  /* 0x0000de00ff107b82 */ /* 0x000ee20000000800 */
[----:B------:R-:W-:-:S07]  /*0a30*/  ISETP.LT.AND P0, PT, R2, RZ, P0 ;  /* 0x000000ff0200720c */ /* 0x000fce0000701270 */
[----:B------:R-:W4:Y:S08]  /*0a40*/  LDC R12, c[0x0][0x770] ;  /* 0x0001dc00ff0c7b82 */ /* 0x000f300000000800 */
[----:B------:R-:W1:Y:S01]  /*0a50*/  LDC R11, c[0x0][0x76c] ;  /* 0x0001db00ff0b7b82 */ /* 0x000e620000000800 */
[----:B--2---:R-:W-:Y:S01]  /*0a60*/  IMAD R7, R0, R7, RZ ;  /* 0x0000000700077224 */ /* 0x004fe200078e02ff */
[----:B------:R-:W-:-:S02]  /*0a70*/  SHF.R.S32.HI R0, RZ, 0x7, R17 ;  /* 0x00000007ff007819 */ /* 0x000fc40000011411 */
[----:B------:R-:W-:-:S03]  /*0a80*/  LEA.HI.SX32 R17, R17, 0xffffffff, 0x19 ;  /* 0xffffffff11117811 */ /* 0x000fc600078fcaff */
[----:B------:R-:W-:Y:S01]  /*0a90*/  @!P0 IMAD.MOV R17, RZ, RZ, R0 ;  /* 0x000000ffff118224 */ /* 0x000fe200078e0200 */
[----:B------:R-:W2:Y:S01]  /*0aa0*/  LDC.64 R8, c[0x0][0x760] ;  /* 0x0001d800ff087b82 */ /* 0x000ea20000000a00 */
[----:B---3--:R-:W-:Y:S02]  /*0ab0*/  IMAD R16, R7, R16, RZ ;  /* 0x0000001007107224 */ /* 0x008fe400078e02ff */
[----:B------:R-:W-:-:S05]  /*0ac0*/  IMAD.MOV.U32 R0, RZ, RZ, 0x1 ;  /* 0x00000001ff007424 */ /* 0x000fca00078e00ff */
[----:B------:R-:W3:Y:S02]  /*0ad0*/  LDC.64 R2, c[0x0][0x778] ;  /* 0x0001de00ff027b82 */ /* 0x000ee40000000a00 */
.L_x_10:
[----:B------:R-:W-:-:S13]  /*0ae0*/  ISETP.GE.AND P0, PT, R4, R17, PT ;  /* 0x000000110400720c */ /* 0x000fda0003f06270 */
[----:B------:R-:W-:Y:S05]  /*0af0*/  @P0 BRA `(.L_x_6) ;  /* 0x0000000000940947 */ /* 0x000fea0003800000 */
[----:B------:R-:W-:-:S04]  /*0b00*/  SHF.L.U32 R7, R4, 0x7, RZ ;  /* 0x0000000704077819 */ /* 0x000fc800000006ff */
[----:B------:R-:W-:-:S13]  /*0b10*/  ISETP.GE.AND P0, PT, R7, R15, PT ;  /* 0x0000000f0700720c */ /* 0x000fda0003f06270 */
[----:B------:R-:W-:Y:S05]  /*0b20*/  @!P0 BRA `(.L_x_7) ;  /* 0x0000000000388947 */ /* 0x000fea0003800000 */
[----:B------:R-:W-:Y:S01]  /*0b30*/  VIADD R13, R6, 0x1 ;  /* 0x00000001060d7836 */ /* 0x000fe20000000000 */
[----:B------:R-:W-:-:S04]  /*0b40*/  MOV R6, 0xffffffff ;  /* 0xffffffff00067802 */ /* 0x000fc80000000f00 */
[----:B------:R-:W-:-:S13]  /*0b50*/  ISETP.GT.U32.AND P0, PT, R13, 0x1f, PT ;  /* 0x0000001f0d00780c */ /* 0x000fda0003f04070 */
[----:B------:R-:W-:Y:S05]  /*0b60*/  @P0 BRA `(.L_x_8) ;  /* 0x0000000000240947 */ /* 0x000fea0003800000 */
[----:B------:R-:W-:Y:S01]  /*0b70*/  ISETP.GT.AND P0, PT, R18, R7, PT ;  /* 0x000000071200720c */ /* 0x000fe20003f04270 */
[----:B------:R-:W-:-:S05]  /*0b80*/  IMAD.MOV.U32 R6, RZ, RZ, -0x1 ;  /* 0xffffffffff067424 */ /* 0x000fca00078e00ff */
[----:B------:R-:W-:-:S07]  /*0b90*/  SHF.L.U32 R6, R6, R13, RZ ;  /* 0x0000000d06067219 */ /* 0x000fce00000006ff */
[----:B------:R-:W-:-:S04]  /*0ba0*/  VOTE.ANY R7, PT, P0 ;  /* 0x0000000000077806 */ /* 0x000fc800000e0100 */
[----:B------:R-:W-:-:S05]  /*0bb0*/  LOP3.LUT P0, R7, R7, RZ, R6, 0xa0, !PT ;  /* 0x000000ff07077212 */ /* 0x000fca000780a006 */
[----:B------:R-:W-:-:S05]  /*0bc0*/  VIADD R6, R7, 0xffffffff ;  /* 0xffffffff07067836 */ /* 0x000fca0000000000 */
[----:B------:R-:W-:-:S04]  /*0bd0*/  LOP3.LUT R7, R7, R6, RZ, 0xc, !PT ;  /* 0x0000000607077212 */ /* 0x000fc800078e0cff */
[----:B------:R-:W5:Y:S02]  /*0be0*/  POPC R6, R7 ;  /* 0x0000000700067309 */ /* 0x000f640000000000 */
[----:B-----5:R-:W-:-:S07]  /*0bf0*/  SEL R6, R6, 0xffffffff, P0 ;  /* 0xffffffff06067807 */ /* 0x020fce0000000000 */
.L_x_8:
[----:B------:R4:W3:Y:S02]  /*0c00*/  SHFL.IDX PT, R15, R18, R6, 0x1f ;  /* 0x00001f06120f7589 */ /* 0x0008e400000e0000 */
.L_x_7:
[----:B------:R-:W5:Y:S01]  /*0c10*/  S2R R13, SR_CgaCtaId ;  /* 0x00000000000d7919 */ /* 0x000f620000008800 */
[----:B------:R-:W-:Y:S01]  /*0c20*/  MOV R14, 0x400 ;  /* 0x00000400000e7802 */ /* 0x000fe20000000f00 */
[----:B------:R-:W-:-:S03]  /*0c30*/  IMAD.U32 R21, R0, -0x80000000, RZ ;  /* 0x8000000000157824 */ /* 0x000fc600078e00ff */
[----:B-----5:R-:W-:-:S05]  /*0c40*/  LEA R13, R13, R14, 0x18 ;  /* 0x0000000e0d0d7211 */ /* 0x020fca00078ec0ff */
[----:B------:R-:W-:-:S04]  /*0c50*/  IMAD R14, R10, 0x8, R13 ;  /* 0x000000080a0e7824 */ /* 0x000fc800078e020d */
[----:B------:R-:W5:Y:S02]  /*0c60*/  SYNCS.PHASECHK.TRANS64.TRYWAIT P0, [R14+URZ+0x60], R21 ;  /* 0x000060150e0075a7 */ /* 0x000f6400080011ff */
[----:B-----5:R-:W-:Y:S05]  /*0c70*/  @!P0 BRA `(.L_x_9) ;  /* 0x00000040000c8947 */ /* 0x020fea0003800000 */
.L_x_59:
[----:B------:R-:W-:Y:S01]  /*0c80*/  ELECT P0, URZ, PT ;  /* 0x0000000000ff782f */ /* 0x000fe20003800000 */
[----:B------:R-:W-:-:S12]  /*0c90*/  IMAD.MOV.U32 R7, RZ, RZ, 0x1 ;  /* 0x00000001ff077424 */ /* 0x000fd800078e00ff */
[C---:B------:R-:W-:Y:S02]  /*0ca0*/  @P0 IMAD R13, R10.reuse, 0x10, R13 ;  /* 0x000000100a0d0824 */ /* 0x040fe400078e020d */
[----:B------:R-:W-:-:S03]  /*0cb0*/  VIADD R10, R10, 0x1 ;  /* 0x000000010a0a7836 */ /* 0x000fc60000000000 */
[----:B------:R4:W-:Y:S02]  /*0cc0*/  @P0 STS.128 [R13+0x37c10], R4 ;  /* 0x037c10040d000388 */ /* 0x0009e40000000c00 */
[----:B------:R-:W-:Y:S01]  /*0cd0*/  ISETP.NE.AND P0, PT, R10, 0x2, PT ;  /* 0x000000020a00780c */ /* 0x000fe20003f05270 */
[----:B------:R5:W-:Y:S06]  /*0ce0*/  MEMBAR.ALL.CTA ;  /* 0x0000000000007992 */ /* 0x000bec0000008000 */
[----:B-----5:R-:W5:Y:S01]  /*0cf0*/  FENCE.VIEW.ASYNC.S ;  /* 0x00000000000073c6 */ /* 0x020f620000000000 */
[----:B----4-:R-:W-:-:S02]  /*0d00*/  SEL R21, RZ, 0x1, P0 ;  /* 0x00000001ff157807 */ /* 0x010fc40000000000 */
[----:B------:R-:W-:Y:S02]  /*0d10*/  SEL R10, R10, RZ, P0 ;  /* 0x000000ff0a0a7207 */ /* 0x000fe40000000000 */
[----:B------:R-:W-:Y:S01]  /*0d20*/  LOP3.LUT R0, R0, R21, RZ, 0x3c, !PT ;  /* 0x0000001500007212 */ /* 0x000fe200078e3cff */
[----:B-----5:R-:W-:Y:S06]  /*0d30*/  BAR.SYNC.DEFER_BLOCKING 0x4, 0x20 ;  /* 0x0100800000007b1d */ /* 0x020fec0000010000 */
[----:B------:R4:W-:Y:S02]  /*0d40*/  SYNCS.ARRIVE.TRANS64.ART0 RZ, [R14+URZ+0x50], R7 ;  /* 0x000050070eff79a7 */ /* 0x0009e400085000ff */
.L_x_6:
[----:B------:R-:W-:-:S04]  /*0d50*/  IMAD.IADD R19, R16, 0x1, R19 ;  /* 0x0000000110137824 */ /* 0x000fc800078e0213 */
[C---:B--2---:R-:W-:Y:S01]  /*0d60*/  IMAD.HI.U32 R5, R19.reuse, R9, RZ ;  /* 0x0000000913057227 */ /* 0x044fe200078e00ff */
[----:B------:R-:W-:-:S03]  /*0d70*/  ISETP.GE.AND P0, PT, R19, 0x200, PT ;  /* 0x000002001300780c */ /* 0x000fc60003f06270 */
[----:B------:R-:W-:-:S05]  /*0d80*/  IMAD.IADD R4, R19, 0x1, -R5 ;  /* 0x0000000113047824 */ /* 0x000fca00078e0a05 */
[----:B------:R-:W-:-:S04]  /*0d90*/  SHF.R.U32.HI R4, RZ, UR8, R4 ;  /* 0x00000008ff047c19 */ /* 0x000fc80008011604 */
[----:B------:R-:W-:-:S04]  /*0da0*/  IADD3 R4, PT, PT, R5, R4, RZ ;  /* 0x0000000405047210 */ /* 0x000fc80007ffe0ff */
[----:B----4-:R-:W-:-:S05]  /*0db0*/  SHF.R.U32.HI R14, RZ, UR10, R4 ;  /* 0x0000000aff0e7c19 */ /* 0x010fca0008011604 */
[----:B------:R-:W-:-:S04]  /*0dc0*/  IMAD.MOV R14, RZ, RZ, -R14 ;  /* 0x000000ffff0e7224 */ /* 0x000fc800078e0a0e */
[----:B------:R-:W-:-:S04]  /*0dd0*/  IMAD R14, R8, R14, R19 ;  /* 0x0000000e080e7224 */ /* 0x000fc800078e0213 */
[----:B---3--:R-:W-:-:S05]  /*0de0*/  IMAD.HI.U32 R5, R14, R3, RZ ;  /* 0x000000030e057227 */ /* 0x008fca00078e00ff */
[----:B------:R-:W-:-:S04]  /*0df0*/  IADD3 R4, PT, PT, R14, -R5, RZ ;  /* 0x800000050e047210 */ /* 0x000fc80007ffe0ff */
[----:B------:R-:W-:-:S05]  /*0e00*/  SHF.R.U32.HI R4, RZ, UR7, R4 ;  /* 0x00000007ff047c19 */ /* 0x000fca0008011604 */
[----:B------:R-:W-:-:S05]  /*0e10*/  IMAD.IADD R4, R5, 0x1, R4 ;  /* 0x0000000105047824 */ /* 0x000fca00078e0204 */
[----:B------:R-:W-:-:S05]  /*0e20*/  SHF.R.U32.HI R7, RZ, UR13, R4 ;  /* 0x0000000dff077c19 */ /* 0x000fca0008011604 */
[----:B------:R-:W-:-:S05]  /*0e30*/  IMAD.HI.U32 R5, R7, R12, RZ ;  /* 0x0000000c07057227 */ /* 0x000fca00078e00ff */
[----:B------:R-:W-:-:S04]  /*0e40*/  IADD3 R4, PT, PT, R7, -R5, RZ ;  /* 0x8000000507047210 */ /* 0x000fc80007ffe0ff */
[----:B------:R-:W-:-:S05]  /*0e50*/  SHF.R.U32.HI R4, RZ, UR17, R4 ;  /* 0x00000011ff047c19 */ /* 0x000fca0008011604 */
[----:B------:R-:W-:Y:S01]  /*0e60*/  IMAD.IADD R4, R5, 0x1, R4 ;  /* 0x0000000105047824 */ /* 0x000fe200078e0204 */
[----:B------:R-:W-:-:S04]  /*0e70*/  IADD3 R5, PT, PT, -R7, RZ, RZ ;  /* 0x000000ff07057210 */ /* 0x000fc80007ffe1ff */
[----:B------:R-:W-:Y:S01]  /*0e80*/  SHF.R.U32.HI R4, RZ, UR16, R4 ;  /* 0x00000010ff047c19 */ /* 0x000fe20008011604 */
[----:B------:R-:W-:-:S03]  /*0e90*/  IMAD R5, R2, R5, R14 ;  /* 0x0000000502057224 */ /* 0x000fc600078e020e */
[----:B------:R-:W-:-:S05]  /*0ea0*/  IADD3 R4, PT, PT, -R4, RZ, RZ ;  /* 0x000000ff04047210 */ /* 0x000fca0007ffe1ff */
[----:B-1----:R-:W-:Y:S01]  /*0eb0*/  IMAD R4, R11, R4, R7 ;  /* 0x000000040b047224 */ /* 0x002fe200078e0207 */
[----:B------:R-:W-:Y:S06]  /*0ec0*/  @!P0 BRA `(.L_x_10) ;  /* 0xfffffffc00048947 */ /* 0x000fec000383ffff */
.L_x_5:
[----:B------:R-:W3:Y:S01]  /*0ed0*/  S2R R3, SR_CgaCtaId ;  /* 0x0000000000037919 */ /* 0x000ee20000008800 */
[----:B--2---:R-:W-:Y:S01]  /*0ee0*/  MOV R2, 0x400 ;  /* 0x0000040000027802 */ /* 0x004fe20000000f00 */
[----:B------:R-:W-:Y:S01]  /*0ef0*/  IMAD.U32 R6, R0, -0x80000000, RZ ;  /* 0x8000000000067824 */ /* 0x000fe200078e00ff */
[C---:B------:R-:W-:Y:S01]  /*0f00*/  ISETP.NE.AND P0, PT, R10.reuse, 0x1, PT ;  /* 0x000000010a00780c */ /* 0x040fe20003f05270 */
[----:B------:R-:W-:-:S05]  /*0f10*/  VIADD R8, R10, 0x2 ;  /* 0x000000020a087836 */ /* 0x000fca0000000000 */
[----:B------:R-:W-:Y:S02]  /*0f20*/  SEL R8, R8, 0x1, P0 ;  /* 0x0000000108087807 */ /* 0x000fe40000000000 */
[----:B---3--:R-:W-:-:S05]  /*0f30*/  LEA R3, R3, R2, 0x18 ;  /* 0x0000000203037211 */ /* 0x008fca00078ec0ff */
[----:B------:R-:W-:-:S04]  /*0f40*/  IMAD R2, R10, 0x8, R3 ;  /* 0x000000080a027824 */ /* 0x000fc800078e0203 */
[----:B------:R-:W2:Y:S02]  /*0f50*/  SYNCS.PHASECHK.TRANS64.TRYWAIT P1, [R2+URZ+0x60], R6 ;  /* 0x00006006020075a7 */ /* 0x000ea400080211ff */
[----:B--2---:R-:W-:Y:S05]  /*0f60*/  @!P1 BRA `(.L_x_11) ;  /* 0x0000003c00689947 */ /* 0x004fea0003800000 */
.L_x_61:
[----:B------:R-:W-:Y:S02]  /*0f70*/  ELECT P2, URZ, PT ;  /* 0x0000000000ff782f */ /* 0x000fe40003840000 */
[----:B------:R-:W-:Y:S01]  /*0f80*/  ISETP.NE.AND P0, PT, R8, 0x2, PT ;  /* 0x000000020800780c */ /* 0x000fe20003f05270 */
[----:B--2---:R-:W-:-:S03]  /*0f90*/  IMAD.MOV.U32 R7, RZ, RZ, RZ ;  /* 0x000000ffff077224 */ /* 0x004fc600078e00ff */
[----:B------:R-:W-:Y:S02]  /*0fa0*/  ISETP.EQ.XOR P1, PT, R10, 0x1, !P0 ;  /* 0x000000010a00780c */ /* 0x000fe40004722a70 */
[----:B------:R-:W-:Y:S02]  /*0fb0*/  SEL R8, R8, RZ, P0 ;  /* 0x000000ff08087207 */ /* 0x000fe40000000000 */
[----:B------:R-:W-:-:S03]  /*0fc0*/  SEL R9, RZ, 0x1, !P1 ;  /* 0x00000001ff097807 */ /* 0x000fc60004800000 */
[--C-:B------:R-:W-:Y:S01]  /*0fd0*/  IMAD R8, R8, 0x8, R3.reuse ;  /* 0x0000000808087824 */ /* 0x100fe200078e0203 */
[----:B------:R-:W-:Y:S01]  /*0fe0*/  LOP3.LUT R9, R0, R9, RZ, 0x3c, !PT ;  /* 0x0000000900097212 */ /* 0x000fe200078e3cff */
[----:B------:R-:W-:Y:S02]  /*0ff0*/  @P2 IMAD R10, R10, 0x10, R3 ;  /* 0x000000100a0a2824 */ /* 0x000fe400078e0203 */
[----:B------:R-:W-:Y:S02]  /*1000*/  @P2 IMAD.MOV.U32 R6, RZ, RZ, -0x1 ;  /* 0xffffffffff062424 */ /* 0x000fe400078e00ff */
[----:B------:R-:W-:Y:S02]  /*1010*/  IMAD.MOV.U32 R3, RZ, RZ, 0x1 ;  /* 0x00000001ff037424 */ /* 0x000fe400078e00ff */
[----:B------:R-:W-:Y:S01]  /*1020*/  IMAD.U32 R12, R9, -0x80000000, RZ ;  /* 0x80000000090c7824 */ /* 0x000fe200078e00ff */
[----:B------:R2:W-:Y:S01]  /*1030*/  @P2 STS.128 [R10+0x37c10], R4 ;  /* 0x037c10040a002388 */ /* 0x0005e20000000c00 */
[----:B------:R3:W-:Y:S06]  /*1040*/  MEMBAR.ALL.CTA ;  /* 0x0000000000007992 */ /* 0x0007ec0000008000 */
[----:B---3--:R-:W3:Y:S02]  /*1050*/  FENCE.VIEW.ASYNC.S ;  /* 0x00000000000073c6 */ /* 0x008ee40000000000 */
[----:B---3--:R-:W-:Y:S06]  /*1060*/  BAR.SYNC.DEFER_BLOCKING 0x4, 0x20 ;  /* 0x0100800000007b1d */ /* 0x008fec0000010000 */
[----:B------:R2:W-:Y:S01]  /*1070*/  SYNCS.ARRIVE.TRANS64.ART0 RZ, [R2+URZ+0x50], R3 ;  /* 0x0000500302ff79a7 */ /* 0x0005e200085000ff */
[----:B------:R-:W3:Y:S02]  /*1080*/  SYNCS.PHASECHK.TRANS64.TRYWAIT P0, [R8+URZ+0x60], R12 ;  /* 0x0000600c080075a7 */ /* 0x000ee400080011ff */
[----:B--23--:R-:W-:Y:S05]  /*1090*/  @!P0 BRA `(.L_x_12) ;  /* 0x0000003c00348947 */ /* 0x00cfea0003800000 */
.L_x_4:
[----:B------:R-:W-:-:S13]  /*10a0*/  ISETP.NE.AND P0, PT, R71, 0x5, PT ;  /* 0x000000054700780c */ /* 0x000fda0003f05270 */
[----:B------:R-:W-:Y:S05]  /*10b0*/  @P0 BRA `(.L_x_13) ;  /* 0x0000000400f00947 */ /* 0x000fea0003800000 */
[----:B------:R-:W3:Y:S01]  /*10c0*/  S2UR UR23, SR_CgaCtaId ;  /* 0x00000000001779c3 */ /* 0x000ee20000008800 */
[----:B------:R-:W-:Y:S02]  /*10d0*/  UMOV UR4, 0x400 ;  /* 0x0000040000047882 */ /* 0x000fe40000000000 */
[----:B---3--:R-:W-:-:S09]  /*10e0*/  ULEA UR23, UR23, UR4, 0x18 ;  /* 0x0000000417177291 */ /* 0x008fd2000f8ec0ff */
[----:B------:R-:W3:Y:S02]  /*10f0*/  SYNCS.PHASECHK.TRANS64.TRYWAIT P0, [UR23+0x50], RZ ;  /* 0x000050ffff0075a7 */ /* 0x000ee40008001117 */
[----:B---3--:R-:W-:Y:S05]  /*1100*/  @!P0 BRA `(.L_x_14) ;  /* 0x0000003c00308947 */ /* 0x008fea0003800000 */
.L_x_64:
[----:B------:R-:W4:Y:S01]  /*1110*/  LDS.128 R4, [UR23+0x37c10] ;  /* 0x037c1017ff047984 */ /* 0x000f220008000c00 */
[----:B---3--:R-:W-:Y:S01]  /*1120*/  HFMA2 R0, -RZ, RZ, 0, 5.9604644775390625e-08 ;  /* 0x00000001ff007431 */ /* 0x008fe200000001ff */
[----:B------:R-:W-:Y:S01]  /*1130*/  UMOV UR30, 0x1 ;  /* 0x00000001001e7882 */ /* 0x000fe20000000000 */
[----:B------:R-:W-:Y:S01]  /*1140*/  UMOV UR29, URZ ;  /* 0x000000ff001d7c82 */ /* 0x000fe20008000000 */
[----:B------:R3:W-:Y:S06]  /*1150*/  MEMBAR.ALL.CTA ;  /* 0x0000000000007992 */ /* 0x0007ec0000008000 */
[----:B---3--:R-:W3:Y:S02]  /*1160*/  FENCE.VIEW.ASYNC.S ;  /* 0x00000000000073c6 */ /* 0x008ee40000000000 */
[----:B---3--:R3:W-:Y:S01]  /*1170*/  SYNCS.ARRIVE.TRANS64.ART0 RZ, [UR23+0x60], R0 ;  /* 0x00006000ffff79a7 */ /* 0x0087e20008500017 */
[----:B----4-:R-:W-:-:S13]  /*1180*/  ISETP.NE.AND P0, PT, R7, 0x1, PT ;  /* 0x000000010700780c */ /* 0x010fda0003f05270 */
[----:B---3--:R-:W-:Y:S05]  /*1190*/  @P0 BRA `(.L_x_15) ;  /* 0x0000000400680947 */ /* 0x008fea0003800000 */
[----:B------:R-:W3:Y:S01]  /*11a0*/  LDCU.64 UR4, c[0x0][0x348] ;  /* 0x00006900ff0477ac */ /* 0x000ee20008000a00 */
[----:B------:R-:W-:Y:S01]  /*11b0*/  R2UR UR11, R5 ;  /* 0x00000000050b72ca */ /* 0x000fe200000e0000 */
[----:B--2---:R-:W-:Y:S01]  /*11c0*/  IMAD.MOV.U32 R8, RZ, RZ, 0x1 ;  /* 0x00000001ff087424 */ /* 0x004fe200078e00ff */
[----:B------:R-:W-:Y:S01]  /*11d0*/  R2UR UR19, R4 ;  /* 0x00000000041372ca */ /* 0x000fe200000e0000 */
[----:B------:R-:W-:Y:S01]  /*11e0*/  IMAD.MOV.U32 R2, RZ, RZ, RZ ;  /* 0x000000ffff027224 */ /* 0x000fe200078e00ff */
[----:B------:R-:W-:Y:S01]  /*11f0*/  R2UR UR28, R6 ;  /* 0x00000000061c72ca */ /* 0x000fe200000e0000 */
[----:B------:R-:W-:Y:S01]  /*1200*/  UMOV UR30, 0x1 ;  /* 0x00000001001e7882 */ /* 0x000fe20000000000 */
[----:B------:R-:W-:Y:S01]  /*1210*/  UMOV UR29, URZ ;  /* 0x000000ff001d7c82 */ /* 0x000fe20008000000 */
[----:B------:R-:W-:Y:S01]  /*1220*/  UMOV UR18, URZ ;  /* 0x000000ff00127c82 */ /* 0x000fe20008000000 */
[----:B------:R-:W-:Y:S01]  /*1230*/  UMOV UR10, URZ ;  /* 0x000000ff000a7c82 */ /* 0x000fe20008000000 */
[----:B---3--:R-:W-:-:S02]  /*1240*/  UIADD3 UR38, UP3, UPT, UR4, 0x40, URZ ;  /* 0x0000004004267890 */ /* 0x008fc4000ff7e0ff */
[----:B------:R-:W-:Y:S02]  /*1250*/  UIADD3 UR36, UP2, UPT, UR4, 0xc0, URZ ;  /* 0x000000c004247890 */ /* 0x000fe4000ff5e0ff */
[----:B------:R-:W-:Y:S02]  /*1260*/  UIADD3 UR34, UP1, UPT, UR4, 0x140, URZ ;  /* 0x0000014004227890 */ /* 0x000fe4000ff3e0ff */
[----:B------:R-:W-:Y:S02]  /*1270*/  UIADD3 UR32, UP0, UPT, UR4, 0x1c0, URZ ;  /* 0x000001c004207890 */ /* 0x000fe4000ff1e0ff */
[----:B------:R-:W-:Y:S02]  /*1280*/  UIADD3.X UR39, UPT, UPT, URZ, UR5, URZ, UP3, !UPT ;  /* 0x00000005ff277290 */ /* 0x000fe40009ffe4ff */
[----:B------:R-:W-:Y:S02]  /*1290*/  UIADD3.X UR37, UPT, UPT, URZ, UR5, URZ, UP2, !UPT ;  /* 0x00000005ff257290 */ /* 0x000fe400097fe4ff */
[----:B------:R-:W-:-:S02]  /*12a0*/  UIADD3.X UR35, UPT, UPT, URZ, UR5, URZ, UP1, !UPT ;  /* 0x00000005ff237290 */ /* 0x000fc40008ffe4ff */
[----:B------:R-:W-:-:S12]  /*12b0*/  UIADD3.X UR33, UPT, UPT, URZ, UR5, URZ, UP0, !UPT ;  /* 0x00000005ff217290 */ /* 0x000fd800087fe4ff */
.L_x_20:
[----:B------:R-:W-:Y:S01]  /*12c0*/  USHF.L.U32 UR4, UR30, 0x1f, URZ ;  /* 0x0000001f1e047899 */ /* 0x000fe200080006ff */
[----:B------:R-:W-:Y:S01]  /*12d0*/  HFMA2 R3, -RZ, RZ, 0, -6 ;  /* 0x0000c600ff037431 */ /* 0x000fe200000001ff */
[----:B------:R-:W-:Y:S02]  /*12e0*/  ULEA UR5, UR29, UR23, 0x3 ;  /* 0x000000171d057291 */ /* 0x000fe4000f8e18ff */
[----:B------:R-:W-:Y:S02]  /*12f0*/  USHF.L.U32 UR27, UR11, 0x8, URZ ;  /* 0x000000080b1b7899 */ /* 0x000fe400080006ff */
[----:B------:R-:W-:Y:S01]  /*1300*/  MOV R0, UR4 ;  /* 0x0000000400007c02 */ /* 0x000fe20008000f00 */
[----:B------:R-:W-:Y:S02]  /*1310*/  USHF.L.U32 UR7, UR19, 0x7, URZ ;  /* 0x0000000713077899 */ /* 0x000fe400080006ff */
[----:B------:R-:W-:Y:S02]  /*1320*/  UIADD3 UR11, UPT, UPT, UR11, UR11, URZ ;  /* 0x0000000b0b0b7290 */ /* 0x000fe4000fffe0ff */
[----:B---3--:R2:W3:Y:S01]  /*1330*/  SYNCS.PHASECHK.TRANS64.TRYWAIT P2, [UR5+0x20], R0 ;  /* 0x00002000ff0075a7 */ /* 0x0084e20008041105 */
[----:B------:R-:W-:-:S09]  /*1340*/  UMOV UR20, URZ ;  /* 0x000000ff00147c82 */ /* 0x000fd20008000000 */
.L_x_18:
[----:B----4-:R-:W-:Y:S02]  /*1350*/  UIADD3 UR9, UPT, UPT, UR29, 0x1, URZ ;  /* 0x000000011d097890 */ /* 0x010fe4000fffe0ff */
[----:B------:R-:W-:Y:S02]  /*1360*/  USHF.L.U32 UR6, UR20, 0x7, URZ ;  /* 0x0000000714067899 */ /* 0x000fe400080006ff */
[----:B------:R-:W-:Y:S02]  /*1370*/  ULEA UR5, UR29, UR23, 0x3 ;  /* 0x000000171d057291 */ /* 0x000fe4000f8e18ff */
[----:B------:R-:W-:Y:S02]  /*1380*/  ULEA UR4, UR29, UR23, 0xe ;  /* 0x000000171d047291 */ /* 0x000fe4000f8e70ff */
[----:B------:R-:W-:Y:S02]  /*1390*/  ULEA UR24, UR29, UR23, 0xf ;  /* 0x000000171d187291 */ /* 0x000fe4000f8e78ff */
[----:B------:R-:W-:-:S02]  /*13a0*/  UISETP.NE.AND UP1, UPT, UR9, 0x4, UPT ;  /* 0x000000040900788c */ /* 0x000fc4000bf25270 */
[----:B------:R-:W-:Y:S02]  /*13b0*/  ULEA UR16, UR29, UR23, 0x9 ;  /* 0x000000171d107291 */ /* 0x000fe4000f8e48ff */
[----:B------:R-:W-:Y:S02]  /*13c0*/  ULEA UR8, UR29, UR23, 0xa ;  /* 0x000000171d087291 */ /* 0x000fe4000f8e50ff */
[----:B------:R-:W-:Y:S02]  /*13d0*/  UIADD3 UR4, UPT, UPT, UR4, 0x6400, URZ ;  /* 0x0000640004047890 */ /* 0x000fe4000fffe0ff */
[----:B------:R-:W-:Y:S02]  /*13e0*/  UIADD3 UR24, UPT, UPT, UR24, 0x16400, URZ ;  /* 0x0001640018187890 */ /* 0x000fe4000fffe0ff */
[----:B------:R-:W-:Y:S02]  /*13f0*/  USEL UR21, URZ, 0x1, UP1 ;  /* 0x00000001ff157887 */ /* 0x000fe40008800000 */
[----:B------:R-:W-:Y:S01]  /*1400*/  UISETP.GT.U32.AND UP0, UPT, UR20, 0x1e, UPT ;  /* 0x0000001e1400788c */ /* 0x000fe2000bf04070 */
[----:B------:R-:W-:Y:S01]  /*1410*/  UMOV UR12, UR20 ;  /* 0x00000014000c7c82 */ /* 0x000fe20008000000 */
[----:B------:R-:W-:Y:S01]  /*1420*/  UMOV UR13, UR28 ;  /* 0x0000001c000d7c82 */ /* 0x000fe20008000000 */
[----:B------:R-:W-:Y:S01]  /*1430*/  UMOV UR25, UR5 ;  /* 0x0000000500197c82 */ /* 0x000fe20008000000 */
[----:B------:R-:W-:Y:S01]  /*1440*/  UMOV UR26, UR6 ;  /* 0x00000006001a7c82 */ /* 0x000fe20008000000 */
[----:B---3--:R-:W-:Y:S06]  /*1450*/  @P2 BRA `(.L_x_16) ;  /* 0x0000000000102947 */ /* 0x008fec0003800000 */
[----:B------:R-:W-:-:S06]  /*1460*/  USHF.L.U32 UR17, UR30, 0x1f, URZ ;  /* 0x0000001f1e117899 */ /* 0x000fcc00080006ff */
[----:B--2---:R-:W-:-:S04]  /*1470*/  MOV R0, UR17 ;  /* 0x0000001100007c02 */ /* 0x004fc80008000f00 */
[----:B------:R-:W2:Y:S02]  /*1480*/  SYNCS.PHASECHK.TRANS64.TRYWAIT P0, [UR5+0x20], R0 ;  /* 0x00002000ff0075a7 */ /* 0x000ea40008001105 */
[----:B--2---:R-:W-:Y:S05]  /*1490*/  @!P0 BRA `(.L_x_17) ;  /* 0x0000003800648947 */ /* 0x004fea0003800000 */
.L_x_16:
[----:B------:R-:W-:Y:S02]  /*14a0*/  ELECT P1, URZ, PT ;  /* 0x0000000000ff782f */ /* 0x000fe40003820000 */
[----:B------:R-:W-:Y:S01]  /*14b0*/  PLOP3.LUT P0, PT, PT, PT, UP0, 0x80, 0x8 ;  /* 0x000000000008781c */ /* 0x000fe20003f0f008 */
[----:B------:R-:W-:Y:S01]  /*14c0*/  ULOP3.LUT UR30, UR30, UR21, URZ, 0x3c, !UPT ;  /* 0x000000151e1e7292 */ /* 0x000fe2000f8e3cff */
[----:B------:R-:W-:Y:S01]  /*14d0*/  PLOP3.LUT P2, PT, PT, PT, PT, 0x80, 0x8 ;  /* 0x000000000008781c */ /* 0x000fe20003f4f070 */
[----:B------:R-:W-:Y:S02]  /*14e0*/  USEL UR29, UR9, URZ, UP1 ;  /* 0x000000ff091d7287 */ /* 0x000fe40008800000 */
[----:B------:R-:W-:Y:S02]  /*14f0*/  UIADD3 UR16, UPT, UPT, UR16, 0x36400, URZ ;  /* 0x0003640010107890 */ /* 0x000fe4000fffe0ff */
[----:B------:R-:W-:Y:S02]  /*1500*/  UIADD3 UR8, UPT, UPT, UR8, 0x36c00, URZ ;  /* 0x00036c0008087890 */ /* 0x000fe4000fffe0ff */
[----:B------:R-:W-:-:S02]  /*1510*/  @!UP0 USHF.L.U32 UR21, UR30, 0x1f, URZ ;  /* 0x0000001f1e158899 */ /* 0x000fc400080006ff */
[----:B------:R-:W-:Y:S01]  /*1520*/  @!UP0 ULEA UR22, UR29, UR23, 0x3 ;  /* 0x000000171d168291 */ /* 0x000fe2000f8e18ff */
[----:B------:R4:W-:Y:S01]  /*1530*/  @P1 SYNCS.ARRIVE.TRANS64 RZ, [UR5], R3 ;  /* 0x00000003ffff19a7 */ /* 0x0009e20008000005 */
[----:B------:R-:W-:Y:S01]  /*1540*/  UMOV UR17, UR5 ;  /* 0x0000000500117c82 */ /* 0x000fe20008000000 */
[----:B------:R-:W-:Y:S01]  /*1550*/  UTMALDG.2D [UR4], [UR38], desc[URZ] ;  /* 0x0000ff04260075b4 */ /* 0x000fe20008009000 */
[----:B--2---:R-:W-:Y:S01]  /*1560*/  IMAD.U32 R0, RZ, RZ, UR21 ;  /* 0x00000015ff007e24 */ /* 0x004fe2000f8e00ff */
[----:B------:R-:W-:Y:S01]  /*1570*/  UMOV UR9, UR5 ;  /* 0x0000000500097c82 */ /* 0x000fe20008000000 */
[----:B------:R-:W-:-:S04]  /*1580*/  UIADD3 UR21, UPT, UPT, UR20, 0x1, URZ ;  /* 0x0000000114157890 */ /* 0x000fc8000fffe0ff */
[----:B------:R-:W-:Y:S01]  /*1590*/  UISETP.NE.AND UP0, UPT, UR21, 0x20, UPT ;  /* 0x000000201500788c */ /* 0x000fe2000bf05270 */
[----:B------:R-:W-:Y:S01]  /*15a0*/  UTMALDG.3D [UR24], [UR36], desc[URZ] ;  /* 0x0000ff18240075b4 */ /* 0x000fe20008011000 */
[----:B------:R2:W-:Y:S01]  /*15b0*/  UTMALDG.3D [UR16], [UR34], desc[URZ] ;  /* 0x0000ff10220075b4 */ /* 0x0005e20008011000 */
[----:B------:R4:W-:Y:S01]  /*15c0*/  UTMALDG.4D [UR8], [UR32], desc[URZ] ;  /* 0x0000ff08200075b4 */ /* 0x0009e20008019000 */
[----:B------:R4:W3:Y:S01]  /*15d0*/  @!P0 SYNCS.PHASECHK.TRANS64.TRYWAIT P2, [UR22+0x20], R0 ;  /* 0x00002000ff0085a7 */ /* 0x0008e20008041116 */
[----:B--2---:R-:W-:-:S04]  /*15e0*/  UMOV UR20, UR21 ;  /* 0x0000001500147c82 */ /* 0x004fc80008000000 */
[----:B------:R-:W-:Y:S05]  /*15f0*/  BRA.U UP0, `(.L_x_18) ;  /* 0xfffffffd00547547 */ /* 0x000fea000b83ffff */
[----:B----4-:R-:W-:Y:S02]  /*1600*/  LEA R3, R8, UR23, 0x3 ;  /* 0x0000001708037c11 */ /* 0x010fe4000f8e18ff */
[----:B------:R-:W-:-:S04]  /*1610*/  SHF.L.U32 R4, R2, 0x1f, RZ ;  /* 0x0000001f02047819 */ /* 0x000fc800000006ff */
[----:B------:R-:W2:Y:S02]  /*1620*/  SYNCS.PHASECHK.TRANS64.TRYWAIT P0, [R3+URZ+0x50], R4 ;  /* 0x00005004030075a7 */ /* 0x000ea400080011ff */
[----:B--2---:R-:W-:Y:S05]  /*1630*/  @!P0 BRA `(.L_x_19) ;  /* 0x00000038001c8947 */ /* 0x004fea0003800000 */
.L_x_67:
[C---:B------:R-:W-:Y:S01]  /*1640*/  LEA R4, R8.reuse, UR23, 0x4 ;  /* 0x0000001708047c11 */ /* 0x040fe2000f8e20ff */
[----:B------:R-:W-:Y:S02]  /*1650*/  VIADD R8, R8, 0x1 ;  /* 0x0000000108087836 */ /* 0x000fe40000000000 */
[----:B------:R-:W-:-:S03]  /*1660*/  IMAD.MOV.U32 R0, RZ, RZ, 0x1 ;  /* 0x00000001ff007424 */ /* 0x000fc600078e00ff */
[----:B--2---:R-:W2:Y:S01]  /*1670*/  LDS.128 R4, [R4+0x37c10] ;  /* 0x037c100004047984 */ /* 0x004ea20000000c00 */
[C---:B------:R-:W-:Y:S01]  /*1680*/  ISETP.NE.AND P1, PT, R8.reuse, 0x2, PT ;  /* 0x000000020800780c */ /* 0x040fe20003f25270 */
[----:B------:R4:W-:Y:S06]  /*1690*/  MEMBAR.ALL.CTA ;  /* 0x0000000000007992 */ /* 0x0009ec0000008000 */
[----:B----4-:R-:W4:Y:S01]  /*16a0*/  FENCE.VIEW.ASYNC.S ;  /* 0x00000000000073c6 */ /* 0x010f220000000000 */
[----:B------:R-:W-:Y:S01]  /*16b0*/  SEL R8, R8, RZ, P1 ;  /* 0x000000ff08087207 */ /* 0x000fe20000800000 */
[----:B----4-:R4:W-:Y:S01]  /*16c0*/  SYNCS.ARRIVE.TRANS64.ART0 RZ, [R3+URZ+0x60], R0 ;  /* 0x0000600003ff79a7 */ /* 0x0109e200085000ff */
[----:B--2---:R-:W-:-:S02]  /*16d0*/  ISETP.NE.AND P0, PT, R7, 0x1, PT ;  /* 0x000000010700780c */ /* 0x004fc40003f05270 */
[----:B------:R-:W-:Y:S02]  /*16e0*/  R2UR UR11, R5 ;  /* 0x00000000050b72ca */ /* 0x000fe400000e0000 */
[----:B------:R-:W-:Y:S02]  /*16f0*/  R2UR UR19, R4 ;  /* 0x00000000041372ca */ /* 0x000fe400000e0000 */
[----:B------:R-:W-:Y:S02]  /*1700*/  R2UR UR28, R6 ;  /* 0x00000000061c72ca */ /* 0x000fe400000e0000 */
[----:B----4-:R-:W-:-:S04]  /*1710*/  SEL R3, RZ, 0x1, P1 ;  /* 0x00000001ff037807 */ /* 0x010fc80000800000 */
[----:B------:R-:W-:Y:S01]  /*1720*/  LOP3.LUT R2, R2, R3, RZ, 0x3c, !PT ;  /* 0x0000000302027212 */ /* 0x000fe200078e3cff */
[----:B------:R-:W-:Y:S08]  /*1730*/  @!P0 BRA `(.L_x_20) ;  /* 0xfffffff800e08947 */ /* 0x000ff0000383ffff */
.L_x_15:
[----:B------:R-:W-:Y:S02]  /*1740*/  UISETP.NE.AND UP0, UPT, UR29, 0x3, UPT ;  /* 0x000000031d00788c */ /* 0x000fe4000bf05270 */
[----:B------:R-:W-:-:S04]  /*1750*/  UIADD3 UR5, UPT, UPT, UR29, 0x2, URZ ;  /* 0x000000021d057890 */ /* 0x000fc8000fffe0ff */
[----:B------:R-:W-:-:S04]  /*1760*/  USEL UR5, UR5, 0x1, UP0 ;  /* 0x0000000105057887 */ /* 0x000fc80008000000 */
[----:B------:R-:W-:Y:S02]  /*1770*/  UISETP.NE.AND UP0, UPT, UR5, 0x4, UPT ;  /* 0x000000040500788c */ /* 0x000fe4000bf05270 */
[----:B------:R-:W-:Y:S02]  /*1780*/  UIADD3 UR5, UPT, UPT, UR5, 0x1, URZ ;  /* 0x0000000105057890 */ /* 0x000fe4000fffe0ff */
[----:B------:R-:W-:Y:S02]  /*1790*/  UISETP.EQ.XOR UP1, UPT, UR29, 0x3, !UP0 ;  /* 0x000000031d00788c */ /* 0x000fe4000c722a70 */
[----:B------:R-:W-:-:S04]  /*17a0*/  USEL UR5, UR5, 0x1, UP0 ;  /* 0x0000000105057887 */ /* 0x000fc80008000000 */
[----:B------:R-:W-:Y:S02]  /*17b0*/  UISETP.EQ.XOR UP1, UPT, UR5, 0x4, UP1 ;  /* 0x000000040500788c */ /* 0x000fe40008f22a70 */
[----:B------:R-:W-:Y:S02]  /*17c0*/  UISETP.NE.AND UP0, UPT, UR5, 0x4, UPT ;  /* 0x000000040500788c */ /* 0x000fe4000bf05270 */
[----:B------:R-:W-:Y:S02]  /*17d0*/  USEL UR4, URZ, 0x1, !UP1 ;  /* 0x00000001ff047887 */ /* 0x000fe4000c800000 */
[----:B------:R-:W-:Y:S02]  /*17e0*/  USEL UR5, UR5, URZ, UP0 ;  /* 0x000000ff05057287 */ /* 0x000fe40008000000 */
[----:B------:R-:W-:Y:S02]  /*17f0*/  ULOP3.LUT UR4, UR30, UR4, URZ, 0x3c, !UPT ;  /* 0x000000041e047292 */ /* 0x000fe4000f8e3cff */
[----:B------:R-:W-:-:S02]  /*1800*/  ULEA UR5, UR5, UR23, 0x3 ;  /* 0x0000001705057291 */ /* 0x000fc4000f8e18ff */
[----:B------:R-:W-:-:S06]  /*1810*/  USHF.L.U32 UR4, UR4, 0x1f, URZ ;  /* 0x0000001f04047899 */ /* 0x000fcc00080006ff */
[----:B------:R-:W-:-:S04]  /*1820*/  MOV R0, UR4 ;  /* 0x0000000400007c02 */ /* 0x000fc80008000f00 */
[----:B------:R-:W4:Y:S02]  /*1830*/  SYNCS.PHASECHK.TRANS64.TRYWAIT P0, [UR5+0x20], R0 ;  /* 0x00002000ff0075a7 */ /* 0x000f240008001105 */
[----:B----4-:R-:W-:Y:S05]  /*1840*/  @!P0 BRA `(.L_x_21) ;  /* 0x0000003400b08947 */ /* 0x010fea0003800000 */
.L_x_69:
[----:B------:R-:W-:-:S13]  /*1850*/  ELECT P0, URZ, PT ;  /* 0x0000000000ff782f */ /* 0x000fda0003800000 */
[----:B----4-:R-:W-:-:S04]  /*1860*/  @P0 MOV R0, 0xc600 ;  /* 0x0000c60000000802 */ /* 0x010fc80000000f00 */
[----:B------:R4:W-:Y:S03]  /*1870*/  @P0 SYNCS.ARRIVE.TRANS64 RZ, [UR5], R0 ;  /* 0x00000000ffff09a7 */ /* 0x0009e60008000005 */
.L_x_13:
[----:B------:R-:W-:-:S13]  /*1880*/  ISETP.NE.AND P0, PT, R71, 0x4, PT ;  /* 0x000000044700780c */ /* 0x000fda0003f05270 */
[----:B------:R-:W-:Y:S05]  /*1890*/  @P0 BRA `(.L_x_22) ;  /* 0x0000000800b40947 */ /* 0x000fea0003800000 */
[----:B------:R-:W5:Y:S08]  /*18a0*/  S2UR UR12, SR_CgaCtaId ;  /* 0x00000000000c79c3 */ /* 0x000f700000008800 */
[----:B------:R-:W-:Y:S06]  /*18b0*/  BAR.SYNC.DEFER_BLOCKING 0x3, 0xa0 ;  /* 0x00c2800000007b1d */ /* 0x000fec0000010000 */
[----:B------:R-:W-:-:S02]  /*18c0*/  UMOV UR4, 0x400 ;  /* 0x0000040000047882 */ /* 0x000fc40000000000 */
[----:B-----5:R-:W-:-:S09]  /*18d0*/  ULEA UR12, UR12, UR4, 0x18 ;  /* 0x000000040c0c7291 */ /* 0x020fd2000f8ec0ff */
[----:B----4-:R-:W4:Y:S01]  /*18e0*/  LDS R0, [UR12+0x78] ;  /* 0x0000780cff007984 */ /* 0x010f220008000800 */
[----:B------:R-:W5:Y:S02]  /*18f0*/  SYNCS.PHASECHK.TRANS64.TRYWAIT P0, [UR12+0x50], RZ ;  /* 0x000050ffff0075a7 */ /* 0x000f64000800110c */
[----:B----45:R-:W-:Y:S05]  /*1900*/  @!P0 BRA `(.L_x_23) ;  /* 0x0000003400a08947 */ /* 0x030fea0003800000 */
.L_x_71:
[----:B------:R-:W5:Y:S01]  /*1910*/  LDS R3, [UR12+0x37c1c] ;  /* 0x037c1c0cff037984 */ /* 0x000f620008000800 */
[----:B----4-:R-:W-:Y:S01]  /*1920*/  IMAD.MOV.U32 R2, RZ, RZ, 0x1 ;  /* 0x00000001ff027424 */ /* 0x010fe200078e00ff */
[----:B------:R-:W-:Y:S01]  /*1930*/  R2UR UR32, R0 ;  /* 0x00000000002072ca */ /* 0x000fe200000e0000 */
[----:B------:R-:W-:Y:S01]  /*1940*/  UMOV UR31, 0x1 ;  /* 0x00000001001f7882 */ /* 0x000fe20000000000 */
[----:B------:R4:W-:Y:S06]  /*1950*/  MEMBAR.ALL.CTA ;  /* 0x0000000000007992 */ /* 0x0009ec0000008000 */
[----:B----4-:R-:W4:Y:S02]  /*1960*/  FENCE.VIEW.ASYNC.S ;  /* 0x00000000000073c6 */ /* 0x010f240000000000 */
[----:B----4-:R4:W-:Y:S01]  /*1970*/  SYNCS.ARRIVE.TRANS64.ART0 RZ, [UR12+0x60], R2 ;  /* 0x00006002ffff79a7 */ /* 0x0109e2000850000c */
[----:B-----5:R-:W-:-:S13]  /*1980*/  ISETP.NE.AND P0, PT, R3, 0x1, PT ;  /* 0x000000010300780c */ /* 0x020fda0003f05270 */
[----:B----4-:R-:W-:Y:S05]  /*1990*/  @P0 BRA `(.L_x_24) ;  /* 0x0000000800540947 */ /* 0x010fea0003800000 */
[----:B------:R-:W-:Y:S01]  /*19a0*/  UIADD3 UR10, UPT, UPT, UR32, 0x1d0, URZ ;  /* 0x000001d0200a7890 */ /* 0x000fe2000fffe0ff */
[----:B------:R-:W-:Y:S01]  /*19b0*/  HFMA2 R5, -RZ, RZ, 0, 5.9604644775390625e-08 ;  /* 0x00000001ff057431 */ /* 0x000fe200000001ff */
[----:B------:R-:W-:Y:S01]  /*19c0*/  UIADD3 UR8, UPT, UPT, UR32, 0x400001d0, URZ ;  /* 0x400001d020087890 */ /* 0x000fe2000fffe0ff */
[----:B------:R-:W-:Y:S01]  /*19d0*/  MOV R4, RZ ;  /* 0x000000ff00047202 */ /* 0x000fe20000000f00 */
[----:B------:R-:W-:Y:S02]  /*19e0*/  UIADD3 UR6, UPT, UPT, UR32, -0x7ffffe30, URZ ;  /* 0x800001d020067890 */ /* 0x000fe4000fffe0ff */
[----:B------:R-:W-:Y:S02]  /*19f0*/  UIADD3 UR4, UPT, UPT, UR32, -0x3ffffe30, URZ ;  /* 0xc00001d020047890 */ /* 0x000fe4000fffe0ff */
[----:B------:R-:W-:Y:S02]  /*1a00*/  UIADD3 UR11, UPT, UPT, UR32, 0x1e0, URZ ;  /* 0x000001e0200b7890 */ /* 0x000fe4000fffe0ff */
[----:B------:R-:W-:-:S02]  /*1a10*/  UIADD3 UR9, UPT, UPT, UR32, 0x400001e0, URZ ;  /* 0x400001e020097890 */ /* 0x000fc4000fffe0ff */
[----:B------:R-:W-:Y:S02]  /*1a20*/  UIADD3 UR7, UPT, UPT, UR32, -0x7ffffe20, URZ ;  /* 0x800001e020077890 */ /* 0x000fe4000fffe0ff */
[----:B------:R-:W-:Y:S02]  /*1a30*/  USHF.R.U32.HI UR18, URZ, 0x1, UR10 ;  /* 0x00000001ff127899 */ /* 0x000fe4000801160a */
[----:B------:R-:W-:Y:S02]  /*1a40*/  USHF.R.U32.HI UR17, URZ, 0x1, UR8 ;  /* 0x00000001ff117899 */ /* 0x000fe40008011608 */
[----:B------:R-:W-:Y:S01]  /*1a50*/  USHF.R.U32.HI UR16, URZ, 0x1, UR6 ;  /* 0x00000001ff107899 */ /* 0x000fe20008011606 */
[----:B------:R-:W-:Y:S01]  /*1a60*/  UMOV UR34, 0x8c02000 ;  /* 0x08c0200000227882 */ /* 0x000fe20000000000 */
[----:B------:R-:W-:Y:S02]  /*1a70*/  UIADD3 UR5, UPT, UPT, UR32, -0x3ffffe20, URZ ;  /* 0xc00001e020057890 */ /* 0x000fe4000fffe0ff */
[----:B------:R-:W-:-:S02]  /*1a80*/  USHF.R.U32.HI UR13, URZ, 0x1, UR4 ;  /* 0x00000001ff0d7899 */ /* 0x000fc40008011604 */
[----:B------:R-:W-:Y:S02]  /*1a90*/  UIADD3 UR19, UPT, UPT, UR12, 0x36c00, URZ ;  /* 0x00036c000c137890 */ /* 0x000fe4000fffe0ff */
[----:B------:R-:W-:Y:S02]  /*1aa0*/  UIADD3 UR20, UPT, UPT, UR12, 0x36400, URZ ;  /* 0x000364000c147890 */ /* 0x000fe4000fffe0ff */
[----:B------:R-:W-:Y:S02]  /*1ab0*/  UIADD3 UR21, UPT, UPT, UR12, 0x6400, URZ ;  /* 0x000064000c157890 */ /* 0x000fe4000fffe0ff */
[----:B------:R-:W-:Y:S02]  /*1ac0*/  UIADD3 UR22, UPT, UPT, UR12, 0x16400, URZ ;  /* 0x000164000c167890 */ /* 0x000fe4000fffe0ff */
[----:B------:R-:W-:Y:S02]  /*1ad0*/  USEL UR23, URZ, 0x4000, UP6 ;  /* 0x00004000ff177887 */ /* 0x000fe4000b000000 */
[----:B------:R-:W-:-:S02]  /*1ae0*/  USHF.R.U32.HI UR46, URZ, 0x1a, UR11 ;  /* 0x0000001aff2e7899 */ /* 0x000fc4000801160b */
[----:B------:R-:W-:Y:S02]  /*1af0*/  USHF.R.U32.HI UR40, URZ, 0x1a, UR9 ;  /* 0x0000001aff287899 */ /* 0x000fe40008011609 */
[----:B------:R-:W-:Y:S02]  /*1b00*/  USHF.R.U32.HI UR36, URZ, 0x1a, UR7 ;  /* 0x0000001aff247899 */ /* 0x000fe40008011607 */
[----:B------:R-:W-:Y:S02]  /*1b10*/  USEL UR34, UR34, 0x8c00000, !UP5 ;  /* 0x08c0000022227887 */ /* 0x000fe4000e800000 */
[----:B------:R-:W-:Y:S02]  /*1b20*/  ULOP3.LUT UR18, UR18, 0x60000000, URZ, 0xc0, !UPT ;  /* 0x6000000012127892 */ /* 0x000fe4000f8ec0ff */
[----:B------:R-:W-:Y:S02]  /*1b30*/  ULOP3.LUT UR17, UR17, 0x60000000, URZ, 0xc0, !UPT ;  /* 0x6000000011117892 */ /* 0x000fe4000f8ec0ff */
[----:B------:R-:W-:-:S02]  /*1b40*/  ULOP3.LUT UR16, UR16, 0x60000000, URZ, 0xc0, !UPT ;  /* 0x6000000010107892 */ /* 0x000fc4000f8ec0ff */
[----:B------:R-:W-:Y:S02]  /*1b50*/  USHF.R.U32.HI UR35, URZ, 0x1a, UR5 ;  /* 0x0000001aff237899 */ /* 0x000fe40008011605 */
[----:B------:R-:W-:Y:S02]  /*1b60*/  ULOP3.LUT UR13, UR13, 0x60000000, URZ, 0xc0, !UPT ;  /* 0x600000000d0d7892 */ /* 0x000fe4000f8ec0ff */
[----:B------:R-:W-:Y:S02]  /*1b70*/  USHF.R.U32.HI UR19, URZ, 0x4, UR19 ;  /* 0x00000004ff137899 */ /* 0x000fe40008011613 */
[----:B------:R-:W-:Y:S02]  /*1b80*/  USHF.R.U32.HI UR20, URZ, 0x4, UR20 ;  /* 0x00000004ff147899 */ /* 0x000fe40008011614 */
[----:B------:R-:W-:Y:S02]  /*1b90*/  USHF.R.U32.HI UR21, URZ, 0x4, UR21 ;  /* 0x00000004ff157899 */ /* 0x000fe40008011615 */
[----:B------:R-:W-:-:S02]  /*1ba0*/  USHF.R.U32.HI UR22, URZ, 0x4, UR22 ;  /* 0x00000004ff167899 */ /* 0x000fc40008011616 */
[----:B------:R-:W-:Y:S02]  /*1bb0*/  UIADD3 UR34, UPT, UPT, UR23, UR34, URZ ;  /* 0x0000002217227290 */ /* 0x000fe4000fffe0ff */
[----:B------:R-:W-:Y:S02]  /*1bc0*/  ULOP3.LUT UR46, UR18, 0x30, UR46, 0xf8, !UPT ;  /* 0x00000030122e7892 */ /* 0x000fe4000f8ef82e */
[----:B------:R-:W-:Y:S02]  /*1bd0*/  ULOP3.LUT UR40, UR17, 0x30, UR40, 0xf8, !UPT ;  /* 0x0000003011287892 */ /* 0x000fe4000f8ef828 */
[----:B------:R-:W-:Y:S02]  /*1be0*/  ULOP3.LUT UR36, UR16, 0x30, UR36, 0xf8, !UPT ;  /* 0x0000003010247892 */ /* 0x000fe4000f8ef824 */
[----:B------:R-:W-:Y:S02]  /*1bf0*/  ULOP3.LUT UR35, UR13, 0x30, UR35, 0xf8, !UPT ;  /* 0x000000300d237892 */ /* 0x000fe4000f8ef823 */
[----:B------:R-:W-:-:S02]  /*1c00*/  ULOP3.LUT UR19, UR19, 0x3fc0, URZ, 0xc0, !UPT ;  /* 0x00003fc013137892 */ /* 0x000fc4000f8ec0ff */
[----:B------:R-:W-:Y:S02]  /*1c10*/  ULOP3.LUT UR20, UR20, 0x3fc0, URZ, 0xc0, !UPT ;  /* 0x00003fc014147892 */ /* 0x000fe4000f8ec0ff */
[----:B------:R-:W-:Y:S02]  /*1c20*/  ULOP3.LUT UR21, UR21, 0x3fc0, URZ, 0xc0, !UPT ;  /* 0x00003fc015157892 */ /* 0x000fe4000f8ec0ff */
[----:B------:R-:W-:Y:S02]  /*1c30*/  ULOP3.LUT UR22, UR22, 0x3fc0, URZ, 0xc0, !UPT ;  /* 0x00003fc016167892 */ /* 0x000fe4000f8ec0ff */
[----:B------:R-:W-:Y:S02]  /*1c40*/  ULOP3.LUT UR47, UR46, UR34, URZ, 0xfc, !UPT ;  /* 0x000000222e2f7292 */ /* 0x000fe4000f8efcff */
[----:B------:R-:W-:Y:S02]  /*1c50*/  ULOP3.LUT UR41, UR40, UR34, URZ, 0xfc, !UPT ;  /* 0x0000002228297292 */ /* 0x000fe4000f8efcff */
[----:B------:R-:W-:-:S02]  /*1c60*/  ULOP3.LUT UR37, UR36, UR34, URZ, 0xfc, !UPT ;  /* 0x0000002224257292 */ /* 0x000fc4000f8efcff */
[----:B------:R-:W-:Y:S02]  /*1c70*/  ULOP3.LUT UR35, UR35, UR34, URZ, 0xfc, !UPT ;  /* 0x0000002223237292 */ /* 0x000fe4000f8efcff */
[----:B------:R-:W-:Y:S02]  /*1c80*/  UIADD3 UR24, UPT, UPT, UR12, 0x40, URZ ;  /* 0x000000400c187890 */ /* 0x000fe4000fffe0ff */
[----:B------:R-:W-:Y:S02]  /*1c90*/  ULOP3.LUT UR19, UR19, 0x10000, URZ, 0xfc, !UPT ;  /* 0x0001000013137892 */ /* 0x000fe4000f8efcff */
[----:B------:R-:W-:Y:S02]  /*1ca0*/  ULOP3.LUT UR20, UR20, 0x10000, URZ, 0xfc, !UPT ;  /* 0x0001000014147892 */ /* 0x000fe4000f8efcff */
[----:B------:R-:W-:Y:S02]  /*1cb0*/  ULOP3.LUT UR21, UR21, 0x10000, URZ, 0xfc, !UPT ;  /* 0x0001000015157892 */ /* 0x000fe4000f8efcff */
[----:B------:R-:W-:Y:S01]  /*1cc0*/  ULOP3.LUT UR22, UR22, 0x10000, URZ, 0xfc, !UPT ;  /* 0x0001000016167892 */ /* 0x000fe2000f8efcff */
[----:B------:R-:W-:Y:S01]  /*1cd0*/  UMOV UR31, 0x1 ;  /* 0x00000001001f7882 */ /* 0x000fe20000000000 */
[----:B------:R-:W-:Y:S01]  /*1ce0*/  UMOV UR30, URZ ;  /* 0x000000ff001e7c82 */ /* 0x000fe20008000000 */
[----:B------:R-:W-:Y:S01]  /*1cf0*/  UMOV UR29, URZ ;  /* 0x000000ff001d7c82 */ /* 0x000fe20008000000 */
[----:B------:R-:W-:Y:S01]  /*1d00*/  UMOV UR46, URZ ;  /* 0x000000ff002e7c82 */ /* 0x000fe20008000000 */
[----:B------:R-:W-:Y:S01]  /*1d10*/  UMOV UR40, URZ ;  /* 0x000000ff00287c82 */ /* 0x000fe20008000000 */
[----:B------:R-:W-:Y:S01]  /*1d20*/  UMOV UR36, URZ ;  /* 0x000000ff00247c82 */ /* 0x000fe20008000000 */
[----:B------:R-:W-:-:S05]  /*1d30*/  UMOV UR34, URZ ;  /* 0x000000ff00227c82 */ /* 0x000fca0008000000 */
.L_x_31:
[----:B------:R-:W-:Y:S02]  /*1d40*/  USHF.L.U32 UR16, UR30, 0x1f, URZ ;  /* 0x0000001f1e107899 */ /* 0x000fe400080006ff */
[----:B------:R-:W-:Y:S02]  /*1d50*/  ULEA UR17, UR29, UR12, 0x3 ;  /* 0x0000000c1d117291 */ /* 0x000fe4000f8e18ff */
[----:B------:R-:W-:Y:S02]  /*1d60*/  USHF.L.U32 UR13, UR31, 0x1f, URZ ;  /* 0x0000001f1f0d7899 */ /* 0x000fe400080006ff */
[----:B----4-:R-:W-:Y:S01]  /*1d70*/  MOV R2, UR16 ;  /* 0x0000001000027c02 */ /* 0x010fe20008000f00 */
[----:B------:R-:W-:Y:S02]  /*1d80*/  ULOP3.LUT UR31, UR31, 0x1, URZ, 0x3c, !UPT ;  /* 0x000000011f1f7892 */ /* 0x000fe4000f8e3cff */
[----:B------:R-:W-:Y:S01]  /*1d90*/  UPLOP3.LUT UP2, UPT, UPT, UPT, UPT, 0x40, 0x4 ;  /* 0x000000000004789c */ /* 0x000fe20003f4e870 */
[----:B------:R-:W-:Y:S01]  /*1da0*/  MOV R0, UR13 ;  /* 0x0000000d00007c02 */ /* 0x000fe20008000f00 */
[----:B------:R4:W2:Y:S01]  /*1db0*/  SYNCS.PHASECHK.TRANS64.TRYWAIT P1, [UR17], R2 ;  /* 0x00000002ff0075a7 */ /* 0x0008a20008021111 */
[----:B------:R-:W-:-:S02]  /*1dc0*/  UIMAD UR17, UR31, 0xd0, UR32 ;  /* 0x000000d01f1178a4 */ /* 0x000fc4000f8e0220 */
[----:B------:R-:W5:Y:S02]  /*1dd0*/  SYNCS.PHASECHK.TRANS64.TRYWAIT P0, [UR12+0x48], R0 ;  /* 0x00004800ff0075a7 */ /* 0x000f64000800110c */
[----:B--2-45:R-:W-:Y:S08]  /*1de0*/  @P0 BRA `(.L_x_25) ;  /* 0x0000000000080947 */ /* 0x034ff00003800000 */
[----:B------:R-:W2:Y:S02]  /*1df0*/  SYNCS.PHASECHK.TRANS64.TRYWAIT P0, [UR12+0x48], R0 ;  /* 0x00004800ff0075a7 */ /* 0x000ea4000800110c */
[----:B--2---:R-:W-:Y:S05]  /*1e00*/  @!P0 BRA `(.L_x_26) ;  /* 0x0000003000788947 */ /* 0x004fea0003800000 */
.L_x_25:
[----:B------:R-:W-:-:S05]  /*1e10*/  UMOV UR27, URZ ;  /* 0x000000ff001b7c82 */ /* 0x000fca0008000000 */
.L_x_29:
[----:B------:R-:W-:Y:S02]  /*1e20*/  UIADD3 UR23, UPT, UPT, UR29, 0x1, URZ ;  /* 0x000000011d177890 */ /* 0x000fe4000fffe0ff */
[----:B------:R-:W-:Y:S02]  /*1e30*/  UISETP.GT.U32.AND UP0, UPT, UR27, 0x1e, UPT ;  /* 0x0000001e1b00788c */ /* 0x000fe4000bf04070 */
[----:B----4-:R-:W-:Y:S02]  /*1e40*/  ULEA UR54, UR29, UR19, 0x6 ;  /* 0x000000131d367291 */ /* 0x010fe4000f8e30ff */
[----:B------:R-:W-:Y:S02]  /*1e50*/  ULEA UR50, UR29, UR22, 0xb ;  /* 0x000000161d327291 */ /* 0x000fe4000f8e58ff */
[----:B------:R-:W-:Y:S01]  /*1e60*/  ULEA UR48, UR29, UR21, 0xa ;  /* 0x000000151d307291 */ /* 0x000fe2000f8e50ff */
[----:B------:R-:W-:Y:S01]  /*1e70*/  PLOP3.LUT P0, PT, PT, PT, UP0, 0x80, 0x8 ;  /* 0x000000000008781c */ /* 0x000fe20003f0f008 */
[----:B------:R-:W-:Y:S02]  /*1e80*/  ULEA UR13, UR29, UR12, 0x3 ;  /* 0x0000000c1d0d7291 */ /* 0x000fe4000f8e18ff */
[----:B------:R-:W-:Y:S02]  /*1e90*/  UISETP.NE.AND UP1, UPT, UR23, 0x4, UPT ;  /* 0x000000041700788c */ /* 0x000fe4000bf25270 */
[----:B------:R-:W-:Y:S02]  /*1ea0*/  ULEA UR56, UR29, UR20, 0x5 ;  /* 0x000000141d387291 */ /* 0x000fe4000f8e28ff */
[----:B------:R-:W-:Y:S02]  /*1eb0*/  UIADD3 UR52, UPT, UPT, UR54, 0x20, URZ ;  /* 0x0000002036347890 */ /* 0x000fe4000fffe0ff */
[----:B------:R-:W-:Y:S02]  /*1ec0*/  UIADD3 UR44, UPT, UPT, UR50, 0x2, URZ ;  /* 0x00000002322c7890 */ /* 0x000fe4000fffe0ff */
[----:B------:R-:W-:Y:S02]  /*1ed0*/  UIADD3 UR42, UPT, UPT, UR48, 0x2, URZ ;  /* 0x00000002302a7890 */ /* 0x000fe4000fffe0ff */
[----:B------:R-:W-:Y:S02]  /*1ee0*/  UIADD3 UR38, UPT, UPT, UR50, 0x4, URZ ;  /* 0x0000000432267890 */ /* 0x000fe4000fffe0ff */
[----:B------:R-:W-:Y:S02]  /*1ef0*/  UIADD3 UR28, UPT, UPT, UR48, 0x4, URZ ;  /* 0x00000004301c7890 */ /* 0x000fe4000fffe0ff */
[----:B------:R-:W-:Y:S02]  /*1f00*/  UIADD3 UR16, UPT, UPT, UR50, 0x6, URZ ;  /* 0x0000000632107890 */ /* 0x000fe4000fffe0ff */
[----:B------:R-:W-:Y:S02]  /*1f10*/  UIADD3 UR18, UPT, UPT, UR48, 0x6, URZ ;  /* 0x0000000630127890 */ /* 0x000fe4000fffe0ff */
[----:B------:R-:W-:Y:S02]  /*1f20*/  UIADD3 UR26, UPT, UPT, UR13, 0x20, URZ ;  /* 0x000000200d1a7890 */ /* 0x000fe4000fffe0ff */
[----:B------:R-:W-:Y:S02]  /*1f30*/  USEL UR25, URZ, 0x1, UP1 ;  /* 0x00000001ff197887 */ /* 0x000fe40008800000 */
[----:B------:R-:W-:Y:S01]  /*1f40*/  USEL UR29, UR23, URZ, UP1 ;  /* 0x000000ff171d7287 */ /* 0x000fe20008800000 */
[----:B------:R-:W-:Y:S01]  /*1f50*/  UMOV UR57, 0x4008 ;  /* 0x0000400800397882 */ /* 0x000fe20000000000 */
[----:B------:R-:W-:Y:S01]  /*1f60*/  UMOV UR55, 0x4008 ;  /* 0x0000400800377882 */ /* 0x000fe20000000000 */
[----:B------:R-:W-:Y:S01]  /*1f70*/  UMOV UR51, 0x40004040 ;  /* 0x4000404000337882 */ /* 0x000fe20000000000 */
[----:B------:R-:W-:Y:S01]  /*1f80*/  UMOV UR49, 0x40004040 ;  /* 0x4000404000317882 */ /* 0x000fe20000000000 */
[----:B------:R-:W-:Y:S01]  /*1f90*/  UMOV UR53, 0x4008 ;  /* 0x0000400800357882 */ /* 0x000fe20000000000 */
[----:B------:R-:W-:Y:S01]  /*1fa0*/  UMOV UR45, 0x40004040 ;  /* 0x40004040002d7882 */ /* 0x000fe20000000000 */
[----:B------:R-:W-:Y:S01]  /*1fb0*/  UMOV UR43, 0x40004040 ;  /* 0x40004040002b7882 */ /* 0x000fe20000000000 */
[----:B------:R-:W-:Y:S01]  /*1fc0*/  UMOV UR39, 0x40004040 ;  /* 0x4000404000277882 */ /* 0x000fe20000000000 */
[----:B--2---:R-:W-:Y:S05]  /*1fd0*/  @P1 BRA `(.L_x_27) ;  /* 0x0000000000101947 */ /* 0x004fea0003800000 */
[----:B------:R-:W-:Y:S06]  /*1fe0*/  USHF.L.U32 UR23, UR30, 0x1f, URZ ;  /* 0x0000001f1e177899 */ /* 0x000fec00080006ff */
[----:B--2---:R-:W-:Y:S04]  /*1ff0*/  MOV R0, UR23 ;  /* 0x0000001700007c02 */ /* 0x004fe80008000f00 */
[----:B------:R-:W2:Y:S02]  /*2000*/  SYNCS.PHASECHK.TRANS64.TRYWAIT P1, [UR13], R0 ;  /* 0x00000000ff0075a7 */ /* 0x000ea4000802110d */
[----:B--2---:R-:W-:Y:S05]  /*2010*/  @!P1 BRA `(.L_x_28) ;  /* 0x0000003000149947 */ /* 0x004fea0003800000 */
.L_x_27:
[----:B------:R-:W-:Y:S01]  /*2020*/  ULOP3.LUT UR30, UR30, UR25, URZ, 0x3c, !UPT ;  /* 0x000000191e1e7292 */ /* 0x000fe2000f8e3cff */
[----:B------:R-:W-:Y:S01]  /*2030*/  PLOP3.LUT P1, PT, PT, PT, PT, 0x80, 0x8 ;  /* 0x000000000008781c */ /* 0x000fe20003f2f070 */
[----:B------:R-:W-:Y:S01]  /*2040*/  UIADD3 UR27, UPT, UPT, UR27, 0x1, URZ ;  /* 0x000000011b1b7890 */ /* 0x000fe2000fffe0ff */
[----:B------:R4:W-:Y:S01]  /*2050*/  UTCCP.T.S.4x32dp128bit tmem[UR32+0x1d0], gdesc[UR56] ;  /* 0x0001d038200079e7 */ /* 0x0009e20009100000 */
[----:B------:R-:W-:Y:S01]  /*2060*/  UMOV UR60, UR16 ;  /* 0x00000010003c7c82 */ /* 0x000fe20008000000 */
[----:B------:R-:W-:Y:S01]  /*2070*/  @!UP0 USHF.L.U32 UR13, UR30, 0x1f, URZ ;  /* 0x0000001f1e0d8899 */ /* 0x000fe200080006ff */
[----:B------:R4:W-:Y:S01]  /*2080*/  UTCCP.T.S.4x32dp128bit tmem[UR32+0x1e0], gdesc[UR54] ;  /* 0x0001e036200079e7 */ /* 0x0009e20009100000 */
[----:B------:R-:W-:Y:S01]  /*2090*/  @!UP0 ULEA UR16, UR29, UR12, 0x3 ;  /* 0x0000000c1d108291 */ /* 0x000fe2000f8e18ff */
[----:B------:R4:W-:Y:S01]  /*20a0*/  UTCCP.T.S.4x32dp128bit tmem[UR32+0x1e4], gdesc[UR52] ;  /* 0x0001e434200079e7 */ /* 0x0009e20009100000 */
[----:B------:R4:W-:Y:S01]  /*20b0*/  UTCQMMA gdesc[UR48], gdesc[UR50], tmem[UR17], tmem[UR46], idesc[UR47], tmem[UR10], UP2 ;  /* 0x000a2e3230007dea */ /* 0x0009e20009000311 */
[----:B------:R-:W-:Y:S01]  /*20c0*/  UMOV UR58, UR28 ;  /* 0x0000001c003a7c82 */ /* 0x000fe20008000000 */
[----:B------:R-:W-:Y:S01]  /*20d0*/  UMOV UR59, 0x40004040 ;  /* 0x40004040003b7882 */ /* 0x000fe20000000000 */
[----:B--2---:R-:W-:Y:S01]  /*20e0*/  MOV R0, UR13 ;  /* 0x0000000d00007c02 */ /* 0x004fe20008000f00 */
[----:B------:R4:W-:Y:S01]  /*20f0*/  UTCQMMA gdesc[UR42], gdesc[UR44], tmem[UR17], tmem[UR40], idesc[UR41], tmem[UR8], UPT ;  /* 0x0008282c2a007dea */ /* 0x0009e2000b800311 */
[----:B------:R-:W-:Y:S01]  /*2100*/  UMOV UR61, 0x40004040 ;  /* 0x40004040003d7882 */ /* 0x000fe20000000000 */
[----:B------:R-:W-:Y:S01]  /*2110*/  UMOV UR62, UR18 ;  /* 0x00000012003e7c82 */ /* 0x000fe20008000000 */
[----:B------:R-:W-:Y:S01]  /*2120*/  UMOV UR63, 0x40004040 ;  /* 0x40004040003f7882 */ /* 0x000fe20000000000 */
[----:B------:R4:W-:Y:S01]  /*2130*/  UTCQMMA gdesc[UR58], gdesc[UR38], tmem[UR17], tmem[UR36], idesc[UR37], tmem[UR6], UPT ;  /* 0x000624263a007dea */ /* 0x0009e2000b800311 */
[----:B------:R4:W-:Y:S01]  /*2140*/  UTCQMMA gdesc[UR62], gdesc[UR60], tmem[UR17], tmem[UR34], idesc[UR35], tmem[UR4], UPT ;  /* 0x0004223c3e007dea */ /* 0x0009e2000b800311 */
[----:B------:R4:W-:Y:S01]  /*2150*/  UTCBAR [UR26], URZ ;  /* 0x000000ff1a0073e9 */ /* 0x0009e200080000ff */
[----:B------:R4:W2:Y:S01]  /*2160*/  @!P0 SYNCS.PHASECHK.TRANS64.TRYWAIT P1, [UR16], R0 ;  /* 0x00000000ff0085a7 */ /* 0x0008a20008021110 */
[----:B------:R-:W-:Y:S02]  /*2170*/  UISETP.NE.AND UP0, UPT, UR27, 0x20, UPT ;  /* 0x000000201b00788c */ /* 0x000fe4000bf05270 */
[----:B------:R-:W-:Y:S07]  /*2180*/  UPLOP3.LUT UP2, UPT, UPT, UPT, UPT, 0x80, 0x8 ;  /* 0x000000000008789c */ /* 0x000fee0003f4f070 */
[----:B------:R-:W-:Y:S05]  /*2190*/  BRA.U UP0, `(.L_x_29) ;  /* 0xfffffffd00207547 */ /* 0x000fea000b83ffff */
[----:B------:R-:W-:Y:S01]  /*21a0*/  USHF.L.U32 UR13, UR31, 0x1f, URZ ;  /* 0x0000001f1f0d7899 */ /* 0x000fe200080006ff */
[----:B------:R-:W-:Y:S01]  /*21b0*/  LEA R2, R5, UR12, 0x3 ;  /* 0x0000000c05027c11 */ /* 0x000fe2000f8e18ff */
[----:B------:R4:W-:Y:S01]  /*21c0*/  UTCBAR [UR24], URZ ;  /* 0x000000ff180073e9 */ /* 0x0009e200080000ff */
[----:B------:R-:W-:-:S03]  /*21d0*/  SHF.L.U32 R3, R4, 0x1f, RZ ;  /* 0x0000001f04037819 */ /* 0x000fc600000006ff */
[----:B----4-:R-:W-:-:S04]  /*21e0*/  IMAD.U32 R0, RZ, RZ, UR13 ;  /* 0x0000000dff007e24 */ /* 0x010fc8000f8e00ff */
[----:B------:R4:W-:Y:S01]  /*21f0*/  SYNCS.PHASECHK.TRANS64.TRYWAIT PT, [UR12+0x48], R0 ;  /* 0x00004800ff0075a7 */ /* 0x0009e200080e110c */
[----:B------:R-:W5:Y:S02]  /*2200*/  SYNCS.PHASECHK.TRANS64.TRYWAIT P0, [R2+URZ+0x50], R3 ;  /* 0x00005003020075a7 */ /* 0x000f6400080011ff */
[----:B----45:R-:W-:Y:S05]  /*2210*/  @!P0 BRA `(.L_x_30) ;  /* 0x0000002c00b48947 */ /* 0x030fea0003800000 */
.L_x_75:
[C---:B------:R-:W-:Y:S01]  /*2220*/  LEA R0, R5.reuse, UR12, 0x4 ;  /* 0x0000000c05007c11 */ /* 0x040fe2000f8e20ff */
[----:B------:R-:W-:Y:S02]  /*2230*/  VIADD R5, R5, 0x1 ;  /* 0x0000000105057836 */ /* 0x000fe40000000000 */
[----:B------:R-:W-:-:S03]  /*2240*/  IMAD.MOV.U32 R3, RZ, RZ, 0x1 ;  /* 0x00000001ff037424 */ /* 0x000fc600078e00ff */
[----:B------:R-:W5:Y:S01]  /*2250*/  LDS R0, [R0+0x37c1c] ;  /* 0x037c1c0000007984 */ /* 0x000f620000000800 */
[C---:B--2---:R-:W-:Y:S01]  /*2260*/  ISETP.NE.AND P1, PT, R5.reuse, 0x2, PT ;  /* 0x000000020500780c */ /* 0x044fe20003f25270 */
[----:B------:R2:W-:Y:S06]  /*2270*/  MEMBAR.ALL.CTA ;  /* 0x0000000000007992 */ /* 0x0005ec0000008000 */
[----:B--2---:R-:W2:Y:S01]  /*2280*/  FENCE.VIEW.ASYNC.S ;  /* 0x00000000000073c6 */ /* 0x004ea20000000000 */
[----:B------:R-:W-:Y:S01]  /*2290*/  SEL R5, R5, RZ, P1 ;  /* 0x000000ff05057207 */ /* 0x000fe20000800000 */
[----:B--2---:R2:W-:Y:S01]  /*22a0*/  SYNCS.ARRIVE.TRANS64.ART0 RZ, [R2+URZ+0x60], R3 ;  /* 0x0000600302ff79a7 */ /* 0x0045e200085000ff */
[----:B-----5:R-:W-:-:S02]  /*22b0*/  ISETP.NE.AND P0, PT, R0, 0x1, PT ;  /* 0x000000010000780c */ /* 0x020fc40003f05270 */
[----:B--2---:R-:W-:-:S04]  /*22c0*/  SEL R3, RZ, 0x1, P1 ;  /* 0x00000001ff037807 */ /* 0x004fc80000800000 */
[----:B------:R-:W-:-:S07]  /*22d0*/  LOP3.LUT R4, R4, R3, RZ, 0x3c, !PT ;  /* 0x0000000304047212 */ /* 0x000fce00078e3cff */
[----:B------:R-:W-:Y:S05]  /*22e0*/  @!P0 BRA `(.L_x_31) ;  /* 0xfffffff800948947 */ /* 0x000fea000383ffff */
.L_x_24:
[----:B------:R-:W5:Y:S02]  /*22f0*/  S2UR UR4, SR_CgaCtaId ;  /* 0x00000000000479c3 */ /* 0x000f640000008800 */
[----:B-----5:R-:W-:-:S04]  /*2300*/  ULOP3.LUT UR4, UR4, 0x1, URZ, 0xc0, !UPT ;  /* 0x0000000104047892 */ /* 0x020fc8000f8ec0ff */
[----:B------:R-:W-:-:S09]  /*2310*/  UISETP.NE.U32.AND UP0, UPT, UR4, 0x1, UPT ;  /* 0x000000010400788c */ /* 0x000fd2000bf05070 */
[----:B------:R-:W-:Y:S05]  /*2320*/  BRA.U !UP0, `(.L_x_22) ;  /* 0x0000000108107547 */ /* 0x000fea000b800000 */
[----:B------:R-:W-:-:S06]  /*2330*/  USHF.L.U32 UR31, UR31, 0x1f, URZ ;  /* 0x0000001f1f1f7899 */ /* 0x000fcc00080006ff */
[----:B------:R-:W-:-:S04]  /*2340*/  MOV R0, UR31 ;  /* 0x0000001f00007c02 */ /* 0x000fc80008000f00 */
[----:B------:R-:W5:Y:S02]  /*2350*/  SYNCS.PHASECHK.TRANS64.TRYWAIT P0, [UR12+0x48], R0 ;  /* 0x00004800ff0075a7 */ /* 0x000f64000800110c */
[----:B-----5:R-:W-:Y:S05]  /*2360*/  @!P0 BRA `(.L_x_32) ;  /* 0x0000002c007c8947 */ /* 0x020fea0003800000 */
.L_x_22:
[----:B------:R-:W-:-:S13]  /*2370*/  ISETP.GT.AND P0, PT, R71, 0x3, PT ;  /* 0x000000034700780c */ /* 0x000fda0003f04270 */
[----:B-1----:R-:W-:Y:S05]  /*2380*/  @P0 EXIT ;  /* 0x000000000000094d */ /* 0x002fea0003800000 */
[----:B------:R-:W-:Y:S05]  /*2390*/  BRA.U !UP4, `(.L_x_33) ;  /* 0x000000010cb87547 */ /* 0x000fea000b800000 */
[----:B------:R-:W1:Y:S01]  /*23a0*/  S2UR UR6, SR_CgaCtaId ;  /* 0x00000000000679c3 */ /* 0x000e620000008800 */
[----:B------:R-:W-:Y:S01]  /*23b0*/  NOP ;  /* 0x0000000000007918 */ /* 0x000fe20000000000 */
[----:B------:R-:W-:Y:S01]  /*23c0*/  UMOV UR4, 0x40 ;  /* 0x0000004000047882 */ /* 0x000fe20000000000 */
[----:B------:R-:W-:Y:S01]  /*23d0*/  UMOV UR5, 0x400 ;  /* 0x0000040000057882 */ /* 0x000fe20000000000 */
[----:B-1----:R-:W-:Y:S02]  /*23e0*/  ULEA UR4, UR6, UR4, 0x18 ;  /* 0x0000000406047291 */ /* 0x002fe4000f8ec0ff */
[----:B------:R-:W-:-:S07]  /*23f0*/  ULEA UR5, UR6, UR5, 0x18 ;  /* 0x0000000506057291 */ /* 0x000fce000f8ec0ff */
[----:B----4-:R-:W1:Y:S02]  /*2400*/  LDS.U8 R0, [UR4] ;  /* 0x00000004ff007984 */ /* 0x010e640008000000 */
[----:B-1----:R-:W-:-:S13]  /*2410*/  ISETP.NE.AND P0, PT, R0, RZ, PT ;  /* 0x000000ff0000720c */ /* 0x002fda0003f05270 */
[----:B------:R-:W-:Y:S05]  /*2420*/  @P0 BRA `(.L_x_34) ;  /* 0x00000000007c0947 */ /* 0x000fea0003800000 */
[----:B------:R-:W-:-:S13]  /*2430*/  ELECT P0, URZ, PT ;  /* 0x0000000000ff782f */ /* 0x000fda0003800000 */
[----:B------:R-:W-:Y:S05]  /*2440*/  @!P0 BRA `(.L_x_35) ;  /* 0x0000000000848947 */ /* 0x000fea0003800000 */
[----:B------:R-:W-:Y:S01]  /*2450*/  UMOV UR4, 0x10 ;  /* 0x0000001000047882 */ /* 0x000fe20000000000 */
[----:B------:R-:W-:-:S04]  /*2460*/  IMAD.MOV.U32 R2, RZ, RZ, 0xffff ;  /* 0x0000ffffff027424 */ /* 0x000fc800078e00ff */
[----:B------:R-:W-:Y:S04]  /*2470*/  DEPBAR.LE SB1, 0x36 ;  /* 0x00009d800000791a */ /* 0x000fe80000000000 */
[----:B------:R-:W1:Y:S02]  /*2480*/  UTCATOMSWS.FIND_AND_SET.ALIGN UP0, UR4, UR4 ;  /* 0x00000004000475e3 */ /* 0x000e640008000800 */
[----:B-1----:R-:W-:Y:S01]  /*2490*/  PLOP3.LUT P0, PT, PT, PT, UP0, 0x80, 0x8 ;  /* 0x000000000008781c */ /* 0x002fe20003f0f008 */
[----:B------:R-:W-:-:S03]  /*24a0*/  IMAD.U32 R5, RZ, RZ, UR4 ;  /* 0x00000004ff057e24 */ /* 0x000fc6000f8e00ff */
[----:B------:R-:W-:-:S04]  /*24b0*/  SEL R0, RZ, 0xffffffff, !P0 ;  /* 0xffffffffff007807 */ /* 0x000fc80004000000 */
[----:B------:R-:W-:Y:S01]  /*24c0*/  ISETP.NE.AND P0, PT, R0, RZ, PT ;  /* 0x000000ff0000720c */ /* 0x000fe20003f05270 */
[----:B------:R-:W-:-:S12]  /*24d0*/  IMAD.MOV.U32 R0, RZ, RZ, 0x1 ;  /* 0x00000001ff007424 */ /* 0x000fd800078e00ff */
[----:B------:R-:W-:Y:S05]  /*24e0*/  @P0 BRA `(.L_x_36) ;  /* 0x0000000000240947 */ /* 0x000fea0003800000 */
.L_x_37:
[----:B------:R-:W-:Y:S05]  /*24f0*/  NANOSLEEP 0x64 ;  /* 0x000000640000795d */ /* 0x000fea0003800000 */
[----:B------:R-:W-:-:S05]  /*2500*/  UMOV UR4, 0x10 ;  /* 0x0000001000047882 */ /* 0x000fca0000000000 */
[----:B------:R-:W-:Y:S04]  /*2510*/  DEPBAR.LE SB1, 0x36 ;  /* 0x00009d800000791a */ /* 0x000fe80000000000 */
[----:B------:R-:W1:Y:S02]  /*2520*/  UTCATOMSWS.FIND_AND_SET.ALIGN UP0, UR4, UR4 ;  /* 0x00000004000475e3 */ /* 0x000e640008000800 */
[----:B-1----:R-:W-:Y:S01]  /*2530*/  PLOP3.LUT P0, PT, PT, PT, UP0, 0x80, 0x8 ;  /* 0x000000000008781c */ /* 0x002fe20003f0f008 */
[----:B------:R-:W-:-:S03]  /*2540*/  IMAD.U32 R5, RZ, RZ, UR4 ;  /* 0x00000004ff057e24 */ /* 0x000fc6000f8e00ff */
[----:B------:R-:W-:-:S04]  /*2550*/  SEL R3, RZ, 0xffffffff, !P0 ;  /* 0xffffffffff037807 */ /* 0x000fc80004000000 */
[----:B------:R-:W-:-:S13]  /*2560*/  ISETP.NE.AND P0, PT, R3, RZ, PT ;  /* 0x000000ff0300720c */ /* 0x000fda0003f05270 */
[----:B------:R-:W-:Y:S05]  /*2570*/  @!P0 BRA `(.L_x_37) ;  /* 0xfffffffc00dc8947 */ /* 0x000fea000383ffff */
.L_x_36:
[C---:B------:R-:W-:Y:S01]  /*2580*/  VIADD R3, R5.reuse, 0x10 ;  /* 0x0000001005037836 */ /* 0x040fe20000000000 */
[----:B------:R-:W-:Y:S01]  /*2590*/  UMOV UR4, 0x50 ;  /* 0x0000005000047882 */ /* 0x000fe20000000000 */
[----:B------:R-:W-:Y:S01]  /*25a0*/  SHF.L.U32 R2, R2, R5, RZ ;  /* 0x0000000502027219 */ /* 0x000fe200000006ff */
[----:B------:R-:W-:Y:S01]  /*25b0*/  ULEA UR4, UR6, UR4, 0x18 ;  /* 0x0000000406047291 */ /* 0x000fe2000f8ec0ff */
[----:B------:R-:W-:Y:S01]  /*25c0*/  IMAD.SHL.U32 R5, R5, 0x20, RZ ;  /* 0x0000002005057824 */ /* 0x000fe200078e00ff */
[----:B------:R-:W-:-:S04]  /*25d0*/  SHF.L.U32 R3, R0, R3, RZ ;  /* 0x0000000300037219 */ /* 0x000fc800000006ff */
[----:B------:R-:W-:-:S05]  /*25e0*/  LOP3.LUT R2, R3, R2, RZ, 0xfc, !PT ;  /* 0x0000000203027212 */ /* 0x000fca00078efcff */
[----:B------:R1:W-:Y:S04]  /*25f0*/  ATOMS.OR RZ, [UR4], R2 ;  /* 0x00000002ffff798c */ /* 0x0003e8000b000004 */
[----:B------:R1:W-:Y:S01]  /*2600*/  STS [UR5+0x78], R5 ;  /* 0x00007805ff007988 */ /* 0x0003e20008000805 */
[----:B------:R-:W-:Y:S05]  /*2610*/  BRA `(.L_x_35) ;  /* 0x0000000000107947 */ /* 0x000fea0003800000 */
.L_x_34:
[----:B------:R-:W-:Y:S02]  /*2620*/  MOV R0, 0xffffffff ;  /* 0xffffffff00007802 */ /* 0x000fe40000000f00 */
[----:B------:R-:W-:-:S03]  /*2630*/  MOV R2, 0x2660 ;  /* 0x0000266000027802 */ /* 0x000fc60000000f00 */
[----:B------:R1:W-:Y:S04]  /*2640*/  STS [UR5+0x78], R0 ;  /* 0x00007800ff007988 */ /* 0x0003e80008000805 */
[----:B-123--:R-:W-:Y:S05]  /*2650*/  CALL.REL.NOINC `($__internal_1_$__cuda_sm10x_tcgen05_guardrail_trap_phase_invalid_during_alloc) ;  /* 0x0000002c00347944 */ /* 0x00efea0003c00000 */
.L_x_35:
[----:B------:R-:W-:Y:S05]  /*2660*/  WARPSYNC.ALL ;  /* 0x0000000000007948 */ /* 0x000fea0003800000 */
[----:B------:R-:W-:Y:S01]  /*2670*/  NOP ;  /* 0x0000000000007918 */ /* 0x000fe20000000000 */
.L_x_33:
[----:B------:R-:W5:Y:S08]  /*2680*/  S2UR UR4, SR_CgaCtaId ;  /* 0x00000000000479c3 */ /* 0x000f700000008800 */
[----:B------:R-:W-:Y:S06]  /*2690*/  BAR.SYNC.DEFER_BLOCKING 0x3, 0xa0 ;  /* 0x00c2800000007b1d */ /* 0x000fec0000010000 */
[----:B------:R-:W-:-:S02]  /*26a0*/  UMOV UR5, 0x400 ;  /* 0x0000040000057882 */ /* 0x000fc40000000000 */
[----:B-----5:R-:W-:-:S06]  /*26b0*/  ULEA UR4, UR4, UR5, 0x18 ;  /* 0x0000000504047291 */ /* 0x020fcc000f8ec0ff */
[----:B----4-:R-:W-:-:S05]  /*26c0*/  MOV R3, UR4 ;  /* 0x0000000400037c02 */ /* 0x010fca0008000f00 */
[----:B------:R4:W1:Y:S01]  /*26d0*/  LDS R70, [R3+0x78] ;  /* 0x0000780003467984 */ /* 0x0008620000000800 */
[----:B------:R-:W5:Y:S02]  /*26e0*/  SYNCS.PHASECHK.TRANS64.TRYWAIT P0, [R3+URZ+0x50], RZ ;  /* 0x000050ff030075a7 */ /* 0x000f6400080011ff */
[----:B-1--45:R-:W-:Y:S05]  /*26f0*/  @!P0 BRA `(.L_x_38) ;  /* 0x0000002800b88947 */ /* 0x032fea0003800000 */
.L_x_77:
[----:B------:R-:W4:Y:S01]  /*2700*/  LDS.128 R60, [R3+0x37c10] ;  /* 0x037c1000033c7984 */ /* 0x000f220000000c00 */
[----:B------:R-:W-:Y:S01]  /*2710*/  HFMA2 R0, -RZ, RZ, 0, 5.9604644775390625e-08 ;  /* 0x00000001ff007431 */ /* 0x000fe200000001ff */
[----:B------:R5:W-:Y:S06]  /*2720*/  MEMBAR.ALL.CTA ;  /* 0x0000000000007992 */ /* 0x000bec0000008000 */
[----:B-----5:R-:W5:Y:S02]  /*2730*/  FENCE.VIEW.ASYNC.S ;  /* 0x00000000000073c6 */ /* 0x020f640000000000 */
[----:B-----5:R1:W-:Y:S01]  /*2740*/  SYNCS.ARRIVE.TRANS64.ART0 RZ, [R3+URZ+0x60], R0 ;  /* 0x0000600003ff79a7 */ /* 0x0203e200085000ff */
[----:B----4-:R-:W-:-:S13]  /*2750*/  ISETP.NE.AND P0, PT, R63, 0x1, PT ;  /* 0x000000013f00780c */ /* 0x010fda0003f05270 */
[----:B-1----:R-:W-:Y:S05]  /*2760*/  @P0 BRA `(.L_x_39) ;  /* 0x0000002000800947 */ /* 0x002fea0003800000 */
[----:B------:R-:W1:Y:S01]  /*2770*/  S2UR UR8, SR_CgaCtaId ;  /* 0x00000000000879c3 */ /* 0x000e620000008800 */
[----:B------:R-:W4:Y:S01]  /*2780*/  S2R R64, SR_LANEID ;  /* 0x0000000000407919 */ /* 0x000f220000000000 */
[----:B------:R-:W-:Y:S01]  /*2790*/  IMAD R69, R71, 0x4, R3 ;  /* 0x0000000447457824 */ /* 0x000fe200078e0203 */
[----:B------:R-:W-:Y:S01]  /*27a0*/  MOV R67, RZ ;  /* 0x000000ff00437202 */ /* 0x000fe20000000f00 */
[----:B------:R-:W-:Y:S01]  /*27b0*/  IMAD.MOV.U32 R68, RZ, RZ, 0x1 ;  /* 0x00000001ff447424 */ /* 0x000fe200078e00ff */
[----:B------:R-:W-:Y:S01]  /*27c0*/  MOV R65, RZ ;  /* 0x000000ff00417202 */ /* 0x000fe20000000f00 */
[----:B------:R-:W-:Y:S01]  /*27d0*/  UMOV UR9, 0x400 ;  /* 0x0000040000097882 */ /* 0x000fe20000000000 */
[----:B------:R-:W2:Y:S01]  /*27e0*/  LDCU.64 UR10, c[0x0][0x348] ;  /* 0x00006900ff0a77ac */ /* 0x000ea20008000a00 */
[----:B-1----:R-:W-:-:S12]  /*27f0*/  ULEA UR7, UR8, UR9, 0x18 ;  /* 0x0000000908077291 */ /* 0x002fd8000f8ec0ff */
.L_x_52:
[----:B-12---:R-:W1:Y:S01]  /*2800*/  LDC.64 R8, c[0x0][0x750] ;  /* 0x0001d400ff087b82 */ /* 0x006e620000000a00 */
[----:B------:R-:W-:-:S04]  /*2810*/  SHF.L.U32 R63, R60, 0x7, RZ ;  /* 0x000000073c3f7819 */ /* 0x000fc800000006ff */
[----:B------:R-:W-:-:S03]  /*2820*/  IADD3 R7, PT, PT, R63, R66, RZ ;  /* 0x000000423f077210 */ /* 0x000fc60007ffe0ff */
[----:B----4-:R-:W2:Y:S01]  /*2830*/  LDC.64 R4, c[0x0][0x758] ;  /* 0x0001d600ff047b82 */ /* 0x010ea20000000a00 */
[----:B-1----:R-:W-:-:S05]  /*2840*/  IMAD.WIDE R8, R62, 0x4, R8 ;  /* 0x000000043e087825 */ /* 0x002fca00078e0208 */
[----:B------:R1:W5:Y:S01]  /*2850*/  LDG.E R72, desc[UR14][R8.64] ;  /* 0x0000000e08487981 */ /* 0x000362000c1e1900 */
[----:B--2---:R-:W-:-:S04]  /*2860*/  IMAD.WIDE R6, R7, 0x4, R4 ;  /* 0x0000000407067825 */ /* 0x004fc800078e0204 */
[----:B------:R-:W-:Y:S01]  /*2870*/  IMAD.U32 R4, R65, -0x80000000, RZ ;  /* 0x8000000041047824 */ /* 0x000fe200078e00ff */
[----:B------:R1:W5:Y:S03]  /*2880*/  LDG.E R60, desc[UR14][R6.64] ;  /* 0x0000000e063c7981 */ /* 0x000366000c1e1900 */
[----:B------:R-:W2:Y:S01]  /*2890*/  SYNCS.PHASECHK.TRANS64.TRYWAIT P0, [R3+URZ+0x40], R4 ;  /* 0x00004004030075a7 */ /* 0x000ea200080011ff */
[----:B------:R-:W-:Y:S01]  /*28a0*/  SHF.L.U32 R5, R66, 0x10, RZ ;  /* 0x0000001042057819 */ /* 0x000fe200000006ff */
[----:B------:R-:W-:-:S03]  /*28b0*/  IMAD.MOV.U32 R2, RZ, RZ, R62 ;  /* 0x000000ffff027224 */ /* 0x000fc600078e003e */
[----:B------:R-:W-:Y:S01]  /*28c0*/  LOP3.LUT R5, R5, 0xe00000, RZ, 0xc0, !PT ;  /* 0x00e0000005057812 */ /* 0x000fe200078ec0ff */
[----:B-12---:R-:W-:Y:S06]  /*28d0*/  @!P0 BRA `(.L_x_40) ;  /* 0x0000002800548947 */ /* 0x006fec0003800000 */
.L_x_79:
[----:B------:R-:W-:Y:S02]  /*28e0*/  IMAD.IADD R4, R70, 0x1, R5 ;  /* 0x0000000146047824 */ /* 0x000fe400078e0205 */
[----:B------:R-:W-:Y:S01]  /*28f0*/  HFMA2 R78, -RZ, RZ, 0, 0 ;  /* 0x00000000ff4e7431 */ /* 0x000fe200000001ff */
[----:B------:R-:W-:Y:S01]  /*2900*/  ISETP.NE.AND P3, PT, R65, RZ, PT ;  /* 0x000000ff4100720c */ /* 0x000fe20003f65270 */
[----:B------:R-:W-:Y:S01]  /*2910*/  IMAD.SHL.U32 R74, R61, 0x100, RZ ;  /* 0x000001003d4a7824 */ /* 0x000fe200078e00ff */
[----:B------:R-:W-:Y:S02]  /*2920*/  MOV R79, R65 ;  /* 0x00000041004f7202 */ /* 0x000fe40000000f00 */
[----:B------:R-:W-:Y:S01]  /*2930*/  CS2R R76, SRZ ;  /* 0x00000000004c7805 */ /* 0x000fe2000001ff00 */
[----:B------:R-:W-:Y:S02]  /*2940*/  IMAD.MOV.U32 R75, RZ, RZ, RZ ;  /* 0x000000ffff4b7224 */ /* 0x000fe400078e00ff */
[----:B------:R-:W-:-:S07]  /*2950*/  IMAD R73, R65, 0xd0, R4 ;  /* 0x000000d041497824 */ /* 0x000fce00078e0204 */
.L_x_47:
[----:B------:R-:W-:Y:S01]  /*2960*/  IADD3 R62, PT, PT, R76, 0x3, RZ ;  /* 0x000000034c3e7810 */ /* 0x000fe20007ffe0ff */
[----:B------:R-:W-:Y:S05]  /*2970*/  WARPSYNC.ALL ;  /* 0x0000000000007948 */ /* 0x000fea0003800000 */
[----:B------:R-:W-:Y:S01]  /*2980*/  NOP ;  /* 0x0000000000007918 */ /* 0x000fe20000000000 */
[----:B------:R-:W-:Y:S01]  /*2990*/  SEL R80, R62, R77, !P3 ;  /* 0x0000004d3e507207 */ /* 0x000fe20005800000 */
[----:B------:R-:W-:Y:S01]  /*29a0*/  BSSY.RECONVERGENT B0, `(.L_x_41) ;  /* 0x0000073000007945 */ /* 0x000fe20003800200 */
[----:B------:R-:W-:Y:S02]  /*29b0*/  LEA R4, R66, R3, 0x7 ;  /* 0x0000000342047211 */ /* 0x000fe400078e38ff */
[----:B------:R-:W-:Y:S02]  /*29c0*/  SHF.L.U32 R80, R80, 0x6, RZ ;  /* 0x0000000650507819 */ /* 0x000fe400000006ff */
[----:B--2---:R-:W-:Y:S02]  /*29d0*/  IADD3 R9, PT, PT, R4, 0x440, RZ ;  /* 0x0000044004097810 */ /* 0x004fe40007ffe0ff */
[----:B-1----:R-:W-:Y:S02]  /*29e0*/  IADD3 R7, PT, PT, R80, R73, RZ ;  /* 0x0000004950077210 */ /* 0x002fe40007ffe0ff */
[C---:B------:R-:W-:Y:S02]  /*29f0*/  IADD3 R5, PT, PT, R4.reuse, 0x460, RZ ;  /* 0x0000046004057810 */ /* 0x040fe40007ffe0ff */
[----:B------:R-:W-:Y:S02]  /*2a00*/  R2UR UR4, R7 ;  /* 0x00000000070472ca */ /* 0x000fe400000e0000 */
[C---:B------:R-:W-:Y:S02]  /*2a10*/  IADD3 R6, PT, PT, R4.reuse, 0x470, RZ ;  /* 0x0000047004067810 */ /* 0x040fe40007ffe0ff */
[----:B------:R-:W-:Y:S02]  /*2a20*/  SHF.R.U32.HI R94, RZ, 0x3, R9 ;  /* 0x00000003ff5e7819 */ /* 0x000fe40000011609 */
[----:B------:R-:W-:Y:S02]  /*2a30*/  SHF.R.U32.HI R96, RZ, 0x3, R5 ;  /* 0x00000003ff607819 */ /* 0x000fe40000011605 */
[----:B------:R-:W-:Y:S02]  /*2a40*/  SHF.R.U32.HI R81, RZ, 0x3, R6 ;  /* 0x00000003ff517819 */ /* 0x000fe40000011606 */
[C---:B------:R-:W-:Y:S02]  /*2a50*/  IADD3 R8, PT, PT, R4.reuse, 0x450, RZ ;  /* 0x0000045004087810 */ /* 0x040fe40007ffe0ff */
[----:B------:R-:W-:Y:S01]  /*2a60*/  LOP3.LUT R94, R9, 0x70, R94, 0x78, !PT ;  /* 0x00000070095e7812 */ /* 0x000fe200078e785e */
[----:B------:R-:W1:Y:S01]  /*2a70*/  LDTM.x32 R28, tmem[UR4+0x20] ;  /* 0x00002004001c79ee */ /* 0x000e6200082c0000 */
[----:B------:R-:W-:Y:S02]  /*2a80*/  R2UR UR4, R7 ;  /* 0x00000000070472ca */ /* 0x000fe400000e0000 */
[----:B------:R-:W-:Y:S02]  /*2a90*/  IADD3 R9, PT, PT, R4, 0x400, RZ ;  /* 0x0000040004097810 */ /* 0x000fe40007ffe0ff */
[----:B------:R-:W-:Y:S02]  /*2aa0*/  SHF.R.U32.HI R95, RZ, 0x3, R8 ;  /* 0x00000003ff5f7819 */ /* 0x000fe40000011608 */
[----:B------:R-:W-:Y:S02]  /*2ab0*/  SHF.R.U32.HI R82, RZ, 0x3, R9 ;  /* 0x00000003ff527819 */ /* 0x000fe40000011609 */
[----:B------:R-:W-:Y:S02]  /*2ac0*/  LOP3.LUT R95, R8, 0x70, R95, 0x78, !PT ;  /* 0x00000070085f7812 */ /* 0x000fe400078e785f */
[----:B------:R-:W-:Y:S02]  /*2ad0*/  LOP3.LUT R82, R9, 0x70, R82, 0x78, !PT ;  /* 0x0000007009527812 */ /* 0x000fe400078e7852 */
[----:B------:R-:W-:Y:S02]  /*2ae0*/  LOP3.LUT R96, R5, 0x70, R96, 0x78, !PT ;  /* 0x0000007005607812 */ /* 0x000fe400078e7860 */
[----:B------:R-:W-:Y:S02]  /*2af0*/  IADD3 R5, PT, PT, R4, 0x420, RZ ;  /* 0x0000042004057810 */ /* 0x000fe40007ffe0ff */
[----:B------:R-:W-:Y:S02]  /*2b00*/  LOP3.LUT R81, R6, 0x70, R81, 0x78, !PT ;  /* 0x0000007006517812 */ /* 0x000fe400078e7851 */
[C---:B------:R-:W-:Y:S02]  /*2b10*/  IADD3 R6, PT, PT, R4.reuse, 0x410, RZ ;  /* 0x0000041004067810 */ /* 0x040fe40007ffe0ff */
[----:B------:R-:W-:Y:S02]  /*2b20*/  IADD3 R4, PT, PT, R4, 0x430, RZ ;  /* 0x0000043004047810 */ /* 0x000fe40007ffe0ff */
[----:B------:R-:W-:Y:S01]  /*2b30*/  SHF.R.U32.HI R83, RZ, 0x3, R6 ;  /* 0x00000003ff537819 */ /* 0x000fe20000011606 */
[C---:B-1---5:R-:W-:Y:S01]  /*2b40*/  FMUL R86, R72.reuse, R28 ;  /* 0x0000001c48567220 */ /* 0x062fe20000400000 */
[----:B------:R-:W-:Y:S01]  /*2b50*/  SHF.R.U32.HI R84, RZ, 0x3, R5 ;  /* 0x00000003ff547819 */ /* 0x000fe20000011605 */
[C---:B------:R-:W-:Y:S01]  /*2b60*/  FMUL R87, R72.reuse, R29 ;  /* 0x0000001d48577220 */ /* 0x040fe20000400000 */
[----:B------:R-:W-:Y:S01]  /*2b70*/  SHF.R.U32.HI R85, RZ, 0x3, R4 ;  /* 0x00000003ff557819 */ /* 0x000fe20000011604 */
[----:B------:R-:W-:Y:S01]  /*2b80*/  FMUL R88, R72, R30 ;  /* 0x0000001e48587220 */ /* 0x000fe20000400000 */
[----:B------:R-:W-:Y:S01]  /*2b90*/  LOP3.LUT R83, R6, 0x70, R83, 0x78, !PT ;  /* 0x0000007006537812 */ /* 0x000fe200078e7853 */
[C---:B------:R-:W-:Y:S01]  /*2ba0*/  FMUL R89, R72.reuse, R31 ;  /* 0x0000001f48597220 */ /* 0x040fe20000400000 */
[----:B------:R-:W-:Y:S01]  /*2bb0*/  LOP3.LUT R84, R5, 0x70, R84, 0x78, !PT ;  /* 0x0000007005547812 */ /* 0x000fe200078e7854 */
[----:B------:R-:W-:Y:S01]  /*2bc0*/  FMUL R90, R72, R32 ;  /* 0x00000020485a7220 */ /* 0x000fe20000400000 */
[----:B------:R-:W-:Y:S01]  /*2bd0*/  LOP3.LUT R85, R4, 0x70, R85, 0x78, !PT ;  /* 0x0000007004557812 */ /* 0x000fe200078e7855 */
[C---:B------:R-:W-:Y:S01]  /*2be0*/  FMUL R91, R72.reuse, R33 ;  /* 0x00000021485b7220 */ /* 0x040fe20000400000 */
[C---:B------:R-:W-:Y:S01]  /*2bf0*/  FMUL R92, R72.reuse, R34 ;  /* 0x00000022485c7220 */ /* 0x040fe20000400000 */
[C---:B------:R-:W-:Y:S01]  /*2c00*/  FMUL R93, R72.reuse, R35 ;  /* 0x00000023485d7220 */ /* 0x040fe20000400000 */
[----:B------:R-:W-:Y:S01]  /*2c10*/  ISETP.NE.AND P0, PT, R75, RZ, PT ;  /* 0x000000ff4b00720c */ /* 0x000fe20003f05270 */
[----:B------:R-:W1:Y:S01]  /*2c20*/  LDTM.x32 R4, tmem[UR4] ;  /* 0x00000004000479ee */ /* 0x000e6200082c0000 */
[C---:B------:R-:W-:Y:S01]  /*2c30*/  FMUL R36, R72.reuse, R36 ;  /* 0x0000002448247220 */ /* 0x040fe20000400000 */
        /* <DEDUP_REMOVED lines=22> */
[C---:B-1----:R-:W-:Y:S01]  /*2da0*/  FMUL R101, R72.reuse, R8 ;  /* 0x0000000848657220 */ /* 0x042fe20000400000 */
        /* <DEDUP_REMOVED lines=9> */
[----:B------:R-:W-:Y:S01]  /*2e40*/  F2FP.BF16.F32.PACK_AB R8, R87, R86 ;  /* 0x000000565708723e */ /* 0x000fe200000010ff */
        /* <DEDUP_REMOVED lines=33> */
[----:B------:R-:W-:Y:S01]  /*3060*/  FMUL R35, R72, R35 ;  /* 0x0000002348237220 */ /* 0x000fe20000400000 */
[----:B------:R-:W-:Y:S06]  /*3070*/  @P0 BRA `(.L_x_42) ;  /* 0x0000000000140947 */ /* 0x000fec0003800000 */
[----:B------:R-:W-:Y:S01]  /*3080*/  ELECT P0, URZ, PT ;  /* 0x0000000000ff782f */ /* 0x000fe20003800000 */
[----:B------:R-:W-:Y:S01]  /*3090*/  NOP ;  /* 0x0000000000007918 */ /* 0x000fe20000000000 */
[----:B------:R-:W-:Y:S11]  /*30a0*/  LOP3.LUT R65, R65, 0x1, RZ, 0x3c, !PT ;  /* 0x0000000141417812 */ /* 0x000ff600078e3cff */
[----:B------:R-:W-:Y:S04]  /*30b0*/  @P0 IMAD.MOV.U32 R4, RZ, RZ, 0x1 ;  /* 0x00000001ff040424 */ /* 0x000fe800078e00ff */
[----:B------:R1:W-:Y:S03]  /*30c0*/  @P0 SYNCS.ARRIVE.TRANS64.ART0 RZ, [R3+URZ+0x48], R4 ;  /* 0x0000480403ff09a7 */ /* 0x0003e600085000ff */
.L_x_42:
[----:B------:R-:W-:Y:S05]  /*30d0*/  BSYNC.RECONVERGENT B0 ;  /* 0x0000000000007941 */ /* 0x000fea0003800200 */
.L_x_41:
[----:B------:R2:W-:Y:S01]  /*30e0*/  STS.128 [R94], R8 ;  /* 0x000000085e007388 */ /* 0x0005e20000000c00 */
[----:B------:R-:W-:Y:S02]  /*30f0*/  F2FP.BF16.F32.PACK_AB R20, R53, R52 ;  /* 0x000000343514723e */ /* 0x000fe400000010ff */
[----:B------:R-:W-:Y:S01]  /*3100*/  F2FP.BF16.F32.PACK_AB R21, R55, R54 ;  /* 0x000000363715723e */ /* 0x000fe200000010ff */
[----:B------:R5:W-:Y:S01]  /*3110*/  STS.128 [R95], R12 ;  /* 0x0000000c5f007388 */ /* 0x000be20000000c00 */
[----:B------:R-:W-:Y:S02]  /*3120*/  F2FP.BF16.F32.PACK_AB R22, R57, R56 ;  /* 0x000000383916723e */ /* 0x000fe400000010ff */
[----:B------:R-:W-:Y:S01]  /*3130*/  F2FP.BF16.F32.PACK_AB R23, R59, R58 ;  /* 0x0000003a3b17723e */ /* 0x000fe200000010ff */
[----:B------:R1:W-:Y:S02]  /*3140*/  STS.128 [R96], R16 ;  /* 0x0000001060007388 */ /* 0x0003e40000000c00 */
[----:B-1----:R-:W-:Y:S02]  /*3150*/  F2FP.BF16.F32.PACK_AB R4, R98, R97 ;  /* 0x000000616204723e */ /* 0x002fe400000010ff */
[----:B------:R-:W-:Y:S01]  /*3160*/  F2FP.BF16.F32.PACK_AB R5, R100, R99 ;  /* 0x000000636405723e */ /* 0x000fe200000010ff */
[----:B------:R1:W-:Y:S01]  /*3170*/  STS.128 [R81], R20 ;  /* 0x0000001451007388 */ /* 0x0003e20000000c00 */
[----:B------:R-:W-:Y:S02]  /*3180*/  F2FP.BF16.F32.PACK_AB R6, R102, R101 ;  /* 0x000000656606723e */ /* 0x000fe400000010ff */
[----:B------:R-:W-:Y:S02]  /*3190*/  F2FP.BF16.F32.PACK_AB R7, R104, R103 ;  /* 0x000000676807723e */ /* 0x000fe400000010ff */
[C---:B---3--:R-:W-:Y:S01]  /*31a0*/  ISETP.GE.U32.AND P2, PT, R75.reuse, 0x6, PT ;  /* 0x000000064b00780c */ /* 0x048fe20003f46070 */
[----:B------:R-:W-:Y:S02]  /*31b0*/  VIADD R75, R75, 0x2 ;  /* 0x000000024b4b7836 */ /* 0x000fe40000000000 */
[----:B------:R1:W-:Y:S01]  /*31c0*/  STS.128 [R82], R4 ;  /* 0x0000000452007388 */ /* 0x0003e20000000c00 */
[----:B--2---:R-:W-:Y:S02]  /*31d0*/  F2FP.BF16.F32.PACK_AB R8, R106, R105 ;  /* 0x000000696a08723e */ /* 0x004fe400000010ff */
[----:B------:R-:W-:Y:S02]  /*31e0*/  F2FP.BF16.F32.PACK_AB R9, R108, R107 ;  /* 0x0000006b6c09723e */ /* 0x000fe400000010ff */
[----:B------:R-:W-:Y:S02]  /*31f0*/  F2FP.BF16.F32.PACK_AB R10, R110, R109 ;  /* 0x0000006d6e0a723e */ /* 0x000fe400000010ff */
[----:B------:R-:W-:Y:S02]  /*3200*/  F2FP.BF16.F32.PACK_AB R11, R112, R111 ;  /* 0x0000006f700b723e */ /* 0x000fe400000010ff */
[----:B-----5:R-:W-:Y:S02]  /*3210*/  F2FP.BF16.F32.PACK_AB R12, R114, R113 ;  /* 0x00000071720c723e */ /* 0x020fe400000010ff */
[----:B------:R-:W-:Y:S01]  /*3220*/  F2FP.BF16.F32.PACK_AB R13, R116, R115 ;  /* 0x00000073740d723e */ /* 0x000fe200000010ff */
[----:B------:R1:W-:Y:S01]  /*3230*/  STS.128 [R83], R8 ;  /* 0x0000000853007388 */ /* 0x0003e20000000c00 */
[----:B------:R-:W-:Y:S02]  /*3240*/  F2FP.BF16.F32.PACK_AB R14, R25, R24 ;  /* 0x00000018190e723e */ /* 0x000fe400000010ff */
[----:B------:R-:W-:Y:S02]  /*3250*/  F2FP.BF16.F32.PACK_AB R15, R27, R26 ;  /* 0x0000001a1b0f723e */ /* 0x000fe400000010ff */
[----:B------:R-:W-:Y:S02]  /*3260*/  F2FP.BF16.F32.PACK_AB R16, R29, R28 ;  /* 0x0000001c1d10723e */ /* 0x000fe400000010ff */
[----:B------:R-:W-:Y:S01]  /*3270*/  F2FP.BF16.F32.PACK_AB R17, R31, R30 ;  /* 0x0000001e1f11723e */ /* 0x000fe200000010ff */
[----:B------:R1:W-:Y:S01]  /*3280*/  STS.128 [R84], R12 ;  /* 0x0000000c54007388 */ /* 0x0003e20000000c00 */
[----:B------:R-:W-:Y:S02]  /*3290*/  F2FP.BF16.F32.PACK_AB R18, R33, R32 ;  /* 0x000000202112723e */ /* 0x000fe400000010ff */
[----:B------:R-:W-:Y:S05]  /*32a0*/  F2FP.BF16.F32.PACK_AB R19, R35, R34 ;  /* 0x000000222313723e */ /* 0x000fea00000010ff */
[----:B------:R1:W-:Y:S01]  /*32b0*/  STS.128 [R85], R16 ;  /* 0x0000001055007388 */ /* 0x0003e20000000c00 */
[----:B------:R2:W-:Y:S06]  /*32c0*/  MEMBAR.ALL.CTA ;  /* 0x0000000000007992 */ /* 0x0005ec0000008000 */
[----:B--2---:R-:W2:Y:S02]  /*32d0*/  FENCE.VIEW.ASYNC.S ;  /* 0x00000000000073c6 */ /* 0x004ea40000000000 */
[----:B--2---:R-:W-:Y:S06]  /*32e0*/  BAR.SYNC.DEFER_BLOCKING 0x2, 0x80 ;  /* 0x0082000000007b1d */ /* 0x004fec0000010000 */
[----:B------:R-:W-:Y:S05]  /*32f0*/  BRA.U !UP4, `(.L_x_43) ;  /* 0x000000010c487547 */ /* 0x000fea000b800000 */
[----:B------:R-:W-:Y:S01]  /*3300*/  PLOP3.LUT P0, PT, PT, PT, PT, 0x80, 0x8 ;  /* 0x000000000008781c */ /* 0x000fe20003f0f070 */
[----:B------:R-:W-:Y:S01]  /*3310*/  UIADD3 UR12, UP0, UPT, UR10, 0x240, URZ ;  /* 0x000002400a0c7890 */ /* 0x000fe2000ff1e0ff */
[----:B------:R-:W-:Y:S01]  /*3320*/  IMAD.IADD R80, R74, 0x1, R80 ;  /* 0x000000014a507824 */ /* 0x000fe200078e0250 */
[----:B-1----:R-:W-:Y:S02]  /*3330*/  IADD3 R4, PT, PT, R3, 0x400, RZ ;  /* 0x0000040003047810 */ /* 0x002fe40007ffe0ff */
[----:B------:R-:W-:Y:S11]  /*3340*/  UIADD3.X UR13, UPT, UPT, URZ, UR11, URZ, UP0, !UPT ;  /* 0x0000000bff0d7290 */ /* 0x000ff600087fe4ff */
[----:B------:R-:W-:Y:S01]  /*3350*/  @!UPT UIADD3 URZ, UPT, UPT, URZ, URZ, URZ ;  /* 0x000000fffffff290 */ /* 0x000fe2000fffe0ff */
.L_x_44:
[----:B------:R-:W-:Y:S02]  /*3360*/  PLOP3.LUT P1, PT, P1, P0, PT, 0xf2, 0x2f ;  /* 0x00000000002f781c */ /* 0x000fe40000f21e72 */
[----:B------:R-:W-:Y:S08]  /*3370*/  @P0 R2UR P1, UR6, R63 ;  /* 0x000000003f0602ca */ /* 0x000ff00000020000 */
[----:B------:R-:W-:Y:S02]  /*3380*/  PLOP3.LUT P1, PT, P1, P0, PT, 0xf2, 0x2f ;  /* 0x00000000002f781c */ /* 0x000fe40000f21e72 */
[----:B------:R-:W-:Y:S08]  /*3390*/  @P0 R2UR.OR P1, UR5, R80 ;  /* 0x00000000500502ca */ /* 0x000ff00000120000 */
[----:B------:R-:W-:Y:S02]  /*33a0*/  PLOP3.LUT P1, PT, P1, P0, PT, 0xf2, 0x2f ;  /* 0x00000000002f781c */ /* 0x000fe40000f21e72 */
[----:B------:R-:W-:Y:S08]  /*33b0*/  @P0 R2UR.OR P1, UR4, R4 ;  /* 0x00000000040402ca */ /* 0x000ff00000120000 */
[----:B------:R-:W-:Y:S02]  /*33c0*/  @P0 PLOP3.LUT P0, PT, P1, PT, PT, 0x80, 0x8 ;  /* 0x000000000008081c */ /* 0x000fe40000f0f070 */
[----:B------:R-:W-:Y:S03]  /*33d0*/  PLOP3.LUT P1, PT, PT, PT, PT, 0x80, 0x8 ;  /* 0x000000000008781c */ /* 0x000fe60003f2f070 */
[----:B------:R1:W-:Y:S08]  /*33e0*/  UTMASTG.2D [UR4], [UR12], desc[URZ] ;  /* 0x0000ff040c0073b5 */ /* 0x0003f00008009000 */
[----:B-1----:R-:W-:Y:S05]  /*33f0*/  @P0 BRA.U.ANY `(.L_x_44) ;  /* 0xfffffffd00d80947 */ /* 0x002fea000393ffff */
[----:B------:R0:W-:Y:S01]  /*3400*/  UTMACMDFLUSH ;  /* 0x00000000000079b7 */ /* 0x0001e20000000000 */
[----:B------:R-:W-:Y:S04]  /*3410*/  DEPBAR.LE SB0, 0x0 ;  /* 0x000080000000791a */ /* 0x000fe80000000000 */
.L_x_43:
[----:B------:R-:W-:Y:S01]  /*3420*/  BAR.SYNC.DEFER_BLOCKING 0x2, 0x80 ;  /* 0x0082000000007b1d */ /* 0x000fe20000010000 */
[----:B-1----:R-:W-:Y:S01]  /*3430*/  FMUL R5, R34, -1.4426950216293334961 ;  /* 0xbfb8aa3b22057820 */ /* 0x002fe20000400000 */
[----:B------:R-:W-:Y:S01]  /*3440*/  FMUL R8, R31, -1.4426950216293334961 ;  /* 0xbfb8aa3b1f087820 */ /* 0x000fe20000400000 */
[----:B------:R-:W-:Y:S01]  /*3450*/  FMUL R7, R32, -1.4426950216293334961 ;  /* 0xbfb8aa3b20077820 */ /* 0x000fe20000400000 */
[----:B------:R-:W-:Y:S01]  /*3460*/  FMUL R11, R28, -1.4426950216293334961 ;  /* 0xbfb8aa3b1c0b7820 */ /* 0x000fe20000400000 */
[----:B------:R-:W-:Y:S01]  /*3470*/  FMUL R14, R25, -1.4426950216293334961 ;  /* 0xbfb8aa3b190e7820 */ /* 0x000fe20000400000 */
[----:B------:R-:W-:Y:S01]  /*3480*/  FMUL R13, R26, -1.4426950216293334961 ;  /* 0xbfb8aa3b1a0d7820 */ /* 0x000fe20000400000 */
[----:B------:R-:W-:Y:S01]  /*3490*/  MUFU.EX2 R5, R5 ;  /* 0x0000000500057308 */ /* 0x000fe20000000800 */
[----:B------:R-:W-:Y:S01]  /*34a0*/  FMUL R10, R29, -1.4426950216293334961 ;  /* 0xbfb8aa3b1d0a7820 */ /* 0x000fe20000400000 */
[----:B------:R-:W-:Y:S01]  /*34b0*/  FMUL R12, R27, -1.4426950216293334961 ;  /* 0xbfb8aa3b1b0c7820 */ /* 0x000fe20000400000 */
[----:B------:R-:W-:Y:S01]  /*34c0*/  LEA R125, R66, R3, 0x6 ;  /* 0x00000003427d7211 */ /* 0x000fe200078e30ff */
[----:B------:R-:W-:Y:S01]  /*34d0*/  FMUL R9, R30, -1.4426950216293334961 ;  /* 0xbfb8aa3b1e097820 */ /* 0x000fe20000400000 */
[----:B------:R-:W-:Y:S01]  /*34e0*/  FMUL R15, R24, -1.4426950216293334961 ;  /* 0xbfb8aa3b180f7820 */ /* 0x000fe20000400000 */
[----:B------:R-:W-:Y:S01]  /*34f0*/  FMUL R23, R113, -1.4426950216293334961 ;  /* 0xbfb8aa3b71177820 */ /* 0x000fe20000400000 */
[C---:B------:R-:W-:Y:S03]  /*3500*/  IADD3 R127, PT, PT, R125.reuse, 0x4410, RZ ;  /* 0x000044107d7f7810 */ /* 0x040fe60007ffe0ff */
[----:B------:R-:W-:Y:S01]  /*3510*/  MUFU.EX2 R8, R8 ;  /* 0x0000000800087308 */ /* 0x000fe20000000800 */
[----:B------:R-:W-:Y:S01]  /*3520*/  IADD3 R124, PT, PT, R125, 0x4420, RZ ;  /* 0x000044207d7c7810 */ /* 0x000fe20007ffe0ff */
[----:B------:R-:W-:Y:S01]  /*3530*/  FMUL R16, R116, -1.4426950216293334961 ;  /* 0xbfb8aa3b74107820 */ /* 0x000fe20000400000 */
[----:B------:R-:W-:Y:S01]  /*3540*/  FMUL R18, R115, -1.4426950216293334961 ;  /* 0xbfb8aa3b73127820 */ /* 0x000fe20000400000 */
[----:B------:R-:W-:Y:S01]  /*3550*/  FMUL R19, R114, -1.4426950216293334961 ;  /* 0xbfb8aa3b72137820 */ /* 0x000fe20000400000 */
[----:B------:R-:W-:Y:S01]  /*3560*/  FMUL R81, R112, -1.4426950216293334961 ;  /* 0xbfb8aa3b70517820 */ /* 0x000fe20000400000 */
[----:B------:R-:W-:Y:S01]  /*3570*/  FMUL R80, R111, -1.4426950216293334961 ;  /* 0xbfb8aa3b6f507820 */ /* 0x000fe20000400000 */
[----:B------:R-:W-:Y:S03]  /*3580*/  FMUL R83, R110, -1.4426950216293334961 ;  /* 0xbfb8aa3b6e537820 */ /* 0x000fe60000400000 */
[----:B------:R-:W-:Y:S01]  /*3590*/  MUFU.EX2 R9, R9 ;  /* 0x0000000900097308 */ /* 0x000fe20000000800 */
[----:B------:R-:W-:Y:S01]  /*35a0*/  FMUL R85, R108, -1.4426950216293334961 ;  /* 0xbfb8aa3b6c557820 */ /* 0x000fe20000400000 */
        /* <DEDUP_REMOVED lines=15> */
[----:B------:R-:W-:Y:S09]  /*36a0*/  FMUL R6, R33, -1.4426950216293334961 ;  /* 0xbfb8aa3b21067820 */ /* 0x000ff20000400000 */
[----:B------:R-:W-:Y:S10]  /*36b0*/  MUFU.EX2 R4, R4 ;  /* 0x0000000400047308 */ /* 0x000ff40000000800 */
        /* <DEDUP_REMOVED lines=25> */
[----:B------:R-:W1:Y:S02]  /*3850*/  MUFU.EX2 R20, R20 ;  /* 0x0000001400147308 */ /* 0x000e640000000800 */
[----:B-1----:R-:W-:Y:S01]  /*3860*/  FADD R20, R20, 1 ;  /* 0x3f80000014147421 */ /* 0x002fe20000000000 */
[----:B------:R-:W-:Y:S01]  /*3870*/  FADD R22, R22, 1 ;  /* 0x3f80000016167421 */ /* 0x000fe20000000000 */
[----:B------:R-:W-:Y:S01]  /*3880*/  FADD R21, R21, 1 ;  /* 0x3f80000015157421 */ /* 0x000fe20000000000 */
[----:B------:R-:W-:Y:S01]  /*3890*/  FADD R121, R94, 1 ;  /* 0x3f8000005e797421 */ /* 0x000fe20000000000 */
[----:B------:R-:W-:Y:S04]  /*38a0*/  FADD R11, R11, 1 ;  /* 0x3f8000000b0b7421 */ /* 0x000fe80000000000 */
[----:B------:R-:W1:Y:S01]  /*38b0*/  MUFU.RCP R122, R22 ;  /* 0x00000016007a7308 */ /* 0x000e620000001000 */
[----:B------:R-:W-:Y:S01]  /*38c0*/  FADD R23, R23, 1 ;  /* 0x3f80000017177421 */ /* 0x000fe20000000000 */
[----:B------:R-:W-:Y:S01]  /*38d0*/  FADD R18, R18, 1 ;  /* 0x3f80000012127421 */ /* 0x000fe20000000000 */
[----:B------:R-:W-:Y:S01]  /*38e0*/  FADD R19, R19, 1 ;  /* 0x3f80000013137421 */ /* 0x000fe20000000000 */
[----:B------:R-:W-:Y:S01]  /*38f0*/  FADD R10, R10, 1 ;  /* 0x3f8000000a0a7421 */ /* 0x000fe20000000000 */
[----:B------:R-:W-:Y:S01]  /*3900*/  FADD R9, R9, 1 ;  /* 0x3f80000009097421 */ /* 0x000fe20000000000 */
[----:B------:R-:W-:Y:S01]  /*3910*/  FADD R4, R4, 1 ;  /* 0x3f80000004047421 */ /* 0x000fe20000000000 */
[----:B------:R-:W-:Y:S03]  /*3920*/  FADD R5, R5, 1 ;  /* 0x3f80000005057421 */ /* 0x000fe60000000000 */
[----:B------:R-:W2:Y:S01]  /*3930*/  MUFU.RCP R121, R121 ;  /* 0x0000007900797308 */ /* 0x000ea20000001000 */
[----:B------:R-:W-:Y:S01]  /*3940*/  FADD R15, R15, 1 ;  /* 0x3f8000000f0f7421 */ /* 0x000fe20000000000 */
[----:B------:R-:W-:Y:S01]  /*3950*/  FADD R6, R6, 1 ;  /* 0x3f80000006067421 */ /* 0x000fe20000000000 */
[----:B------:R-:W-:Y:S01]  /*3960*/  FADD R8, R8, 1 ;  /* 0x3f80000008087421 */ /* 0x000fe20000000000 */
[----:B------:R-:W-:Y:S01]  /*3970*/  FADD R7, R7, 1 ;  /* 0x3f80000007077421 */ /* 0x000fe20000000000 */
[----:B------:R-:W-:Y:S01]  /*3980*/  FADD R120, R95, 1 ;  /* 0x3f8000005f787421 */ /* 0x000fe20000000000 */
[----:B------:R-:W-:Y:S01]  /*3990*/  FADD R95, R17, 1 ;  /* 0x3f800000115f7421 */ /* 0x000fe20000000000 */
[----:B------:R-:W-:Y:S03]  /*39a0*/  FADD R17, R16, 1 ;  /* 0x3f80000010117421 */ /* 0x000fe60000000000 */
[----:B------:R-:W3:Y:S01]  /*39b0*/  MUFU.RCP R9, R9 ;  /* 0x0000000900097308 */ /* 0x000ee20000001000 */
[----:B-1----:R-:W-:Y:S01]  /*39c0*/  FMUL R97, R97, R122 ;  /* 0x0000007a61617220 */ /* 0x002fe20000400000 */
[----:B------:R-:W-:Y:S01]  /*39d0*/  FADD R14, R14, 1 ;  /* 0x3f8000000e0e7421 */ /* 0x000fe20000000000 */
[----:B------:R-:W-:Y:S01]  /*39e0*/  FADD R13, R13, 1 ;  /* 0x3f8000000d0d7421 */ /* 0x000fe20000000000 */
[----:B------:R-:W-:Y:S01]  /*39f0*/  FADD R12, R12, 1 ;  /* 0x3f8000000c0c7421 */ /* 0x000fe20000000000 */
[----:B------:R-:W-:Y:S01]  /*3a00*/  FMUL R97, R86, R97 ;  /* 0x0000006156617220 */ /* 0x000fe20000400000 */
[----:B------:R-:W-:Y:S01]  /*3a10*/  FADD R81, R81, 1 ;  /* 0x3f80000051517421 */ /* 0x000fe20000000000 */
[----:B------:R-:W-:Y:S03]  /*3a20*/  FADD R80, R80, 1 ;  /* 0x3f80000050507421 */ /* 0x000fe60000000000 */
[----:B------:R-:W1:Y:S01]  /*3a30*/  MUFU.RCP R4, R4 ;  /* 0x0000000400047308 */ /* 0x000e620000001000 */
[----:B------:R-:W-:Y:S01]  /*3a40*/  FMUL R97, R60, R97 ;  /* 0x000000613c617220 */ /* 0x000fe20000400000 */
[----:B--2---:R-:W-:Y:S01]  /*3a50*/  FMUL R100, R100, R121 ;  /* 0x0000007964647220 */ /* 0x004fe20000400000 */
[----:B------:R-:W-:Y:S01]  /*3a60*/  FADD R83, R83, 1 ;  /* 0x3f80000053537421 */ /* 0x000fe20000000000 */
[----:B------:R-:W-:Y:S01]  /*3a70*/  FADD R85, R85, 1 ;  /* 0x3f80000055557421 */ /* 0x000fe20000000000 */
[----:B------:R-:W-:Y:S01]  /*3a80*/  FADD R84, R84, 1 ;  /* 0x3f80000054547421 */ /* 0x000fe20000000000 */
[----:B------:R-:W-:Y:S01]  /*3a90*/  FMUL R89, R89, R100 ;  /* 0x0000006459597220 */ /* 0x000fe20000400000 */
[----:B------:R-:W-:Y:S03]  /*3aa0*/  FADD R82, R82, 1 ;  /* 0x3f80000052527421 */ /* 0x000fe60000000000 */
[----:B------:R-:W2:Y:S01]  /*3ab0*/  MUFU.RCP R81, R81 ;  /* 0x0000005100517308 */ /* 0x000ea20000001000 */
[----:B---3--:R-:W-:Y:S01]  /*3ac0*/  FMUL R9, R30, R9 ;  /* 0x000000091e097220 */ /* 0x008fe20000400000 */
[----:B------:R-:W-:Y:S01]  /*3ad0*/  FADD R96, R96, 1 ;  /* 0x3f80000060607421 */ /* 0x000fe20000000000 */
[----:B------:R-:W-:Y:S01]  /*3ae0*/  FADD R117, R117, 1 ;  /* 0x3f80000075757421 */ /* 0x000fe20000000000 */
[----:B------:R-:W-:Y:S01]  /*3af0*/  FADD R118, R118, 1 ;  /* 0x3f80000076767421 */ /* 0x000fe20000000000 */
[----:B------:R-:W-:Y:S01]  /*3b00*/  FMUL R9, R54, R9 ;  /* 0x0000000936097220 */ /* 0x000fe20000400000 */
[----:B------:R-:W-:Y:S04]  /*3b10*/  FADD R119, R119, 1 ;  /* 0x3f80000077777421 */ /* 0x000fe80000000000 */
[----:B------:R-:W3:Y:S01]  /*3b20*/  MUFU.RCP R80, R80 ;  /* 0x0000005000507308 */ /* 0x000ee20000001000 */
[----:B-1----:R-:W-:Y:S04]  /*3b30*/  FMUL R4, R35, R4 ;  /* 0x0000000423047220 */ /* 0x002fe80000400000 */
[----:B------:R-:W-:Y:S05]  /*3b40*/  FMUL R59, R59, R4 ;  /* 0x000000043b3b7220 */ /* 0x000fea0000400000 */
[----:B------:R-:W1:Y:S01]  /*3b50*/  MUFU.RCP R5, R5 ;  /* 0x0000000500057308 */ /* 0x000e620000001000 */
[----:B--2---:R-:W-:Y:S04]  /*3b60*/  FMUL R112, R112, R81 ;  /* 0x0000005170707220 */ /* 0x004fe80000400000 */
[----:B------:R-:W-:Y:S05]  /*3b70*/  FMUL R43, R43, R112 ;  /* 0x000000702b2b7220 */ /* 0x000fea0000400000 */
[----:B------:R-:W2:Y:S01]  /*3b80*/  MUFU.RCP R15, R15 ;  /* 0x0000000f000f7308 */ /* 0x000ea20000001000 */
[----:B------:R-:W-:Y:S01]  /*3b90*/  FMUL R4, R60, R43 ;  /* 0x0000002b3c047220 */ /* 0x000fe20000400000 */
[----:B---3--:R-:W-:Y:S04]  /*3ba0*/  FMUL R111, R111, R80 ;  /* 0x000000506f6f7220 */ /* 0x008fe80000400000 */
[----:B------:R-:W-:Y:S04]  /*3bb0*/  FMUL R111, R42, R111 ;  /* 0x0000006f2a6f7220 */ /* 0x000fe80000400000 */
[----:B------:R-:W3:Y:S01]  /*3bc0*/  MUFU.RCP R6, R6 ;  /* 0x0000000600067308 */ /* 0x000ee20000001000 */
[----:B-1----:R-:W-:Y:S01]  /*3bd0*/  FMUL R5, R34, R5 ;  /* 0x0000000522057220 */ /* 0x002fe20000400000 */
[----:B------:R-:W-:Y:S03]  /*3be0*/  FMUL R111, R60, R111 ;  /* 0x0000006f3c6f7220 */ /* 0x000fe60000400000 */
[----:B------:R-:W-:Y:S05]  /*3bf0*/  FMUL R5, R58, R5 ;  /* 0x000000053a057220 */ /* 0x000fea0000400000 */
[----:B------:R-:W1:Y:S01]  /*3c00*/  MUFU.RCP R83, R83 ;  /* 0x0000005300537308 */ /* 0x000e620000001000 */
[----:B--2---:R-:W-:Y:S09]  /*3c10*/  FMUL R15, R24, R15 ;  /* 0x0000000f180f7220 */ /* 0x004ff20000400000 */
[----:B------:R-:W2:Y:S01]  /*3c20*/  MUFU.RCP R85, R85 ;  /* 0x0000005500557308 */ /* 0x000ea20000001000 */
[----:B---3--:R-:W-:Y:S04]  /*3c30*/  FMUL R6, R33, R6 ;  /* 0x0000000621067220 */ /* 0x008fe80000400000 */
[----:B------:R-:W-:Y:S01]  /*3c40*/  FMUL R57, R57, R6 ;  /* 0x0000000639397220 */ /* 0x000fe20000400000 */
[----:B------:R-:W-:Y:S04]  /*3c50*/  FMUL R6, R60, R5 ;  /* 0x000000053c067220 */ /* 0x000fe80000400000 */
[----:B------:R-:W3:Y:S01]  /*3c60*/  MUFU.RCP R8, R8 ;  /* 0x0000000800087308 */ /* 0x000ee20000001000 */
[----:B-1----:R-:W-:Y:S01]  /*3c70*/  FMUL R110, R110, R83 ;  /* 0x000000536e6e7220 */ /* 0x002fe20000400000 */
[----:B------:R-:W-:Y:S03]  /*3c80*/  FMNMX.NAN R24, |R111|, |R6|, !PT ;  /* 0x400000066f187209 */ /* 0x000fe60007820200 */
[----:B------:R-:W-:Y:S05]  /*3c90*/  FMUL R41, R41, R110 ;  /* 0x0000006e29297220 */ /* 0x000fea0000400000 */
[----:B------:R-:W1:Y:S01]  /*3ca0*/  MUFU.RCP R84, R84 ;  /* 0x0000005400547308 */ /* 0x000e620000001000 */
[----:B------:R-:W-:Y:S01]  /*3cb0*/  FMUL R41, R60, R41 ;  /* 0x000000293c297220 */ /* 0x000fe20000400000 */
[----:B--2---:R-:W-:Y:S04]  /*3cc0*/  FMUL R108, R108, R85 ;  /* 0x000000556c6c7220 */ /* 0x004fe80000400000 */
[----:B------:R-:W-:Y:S04]  /*3cd0*/  FMUL R39, R39, R108 ;  /* 0x0000006c27277220 */ /* 0x000fe80000400000 */
[----:B------:R-:W2:Y:S01]  /*3ce0*/  MUFU.RCP R82, R82 ;  /* 0x0000005200527308 */ /* 0x000ea20000001000 */
[----:B---3--:R-:W-:Y:S04]  /*3cf0*/  FMUL R8, R31, R8 ;  /* 0x000000081f087220 */ /* 0x008fe80000400000 */
[----:B------:R-:W-:Y:S01]  /*3d00*/  FMUL R55, R55, R8 ;  /* 0x0000000837377220 */ /* 0x000fe20000400000 */
[----:B------:R-:W-:Y:S04]  /*3d10*/  FMUL R8, R60, R9 ;  /* 0x000000093c087220 */ /* 0x000fe80000400000 */
[----:B------:R-:W3:Y:S01]  /*3d20*/  MUFU.RCP R7, R7 ;  /* 0x0000000700077308 */ /* 0x000ee20000001000 */
[----:B-1----:R-:W-:Y:S04]  /*3d30*/  FMUL R107, R107, R84 ;  /* 0x000000546b6b7220 */ /* 0x002fe80000400000 */
[----:B------:R-:W-:Y:S05]  /*3d40*/  FMUL R107, R38, R107 ;  /* 0x0000006b266b7220 */ /* 0x000fea0000400000 */
[----:B------:R1:W5:Y:S01]  /*3d50*/  MUFU.RCP R30, R23 ;  /* 0x00000017001e7308 */ /* 0x0003620000001000 */
[----:B------:R-:W-:Y:S01]  /*3d60*/  FMUL R107, R60, R107 ;  /* 0x0000006b3c6b7220 */ /* 0x000fe20000400000 */
[----:B--2---:R-:W-:Y:S04]  /*3d70*/  FMUL R109, R109, R82 ;  /* 0x000000526d6d7220 */ /* 0x004fe80000400000 */
[----:B------:R-:W-:Y:S04]  /*3d80*/  FMUL R109, R40, R109 ;  /* 0x0000006d286d7220 */ /* 0x000fe80000400000 */
[----:B------:R-:W2:Y:S01]  /*3d90*/  MUFU.RCP R96, R96 ;  /* 0x0000006000607308 */ /* 0x000ea20000001000 */
[----:B---3--:R-:W-:Y:S01]  /*3da0*/  FMUL R7, R32, R7 ;  /* 0x0000000720077220 */ /* 0x008fe20000400000 */
[----:B------:R-:W-:Y:S03]  /*3db0*/  FMUL R32, R60, R89 ;  /* 0x000000593c207220 */ /* 0x000fe60000400000 */
[----:B------:R-:W-:Y:S05]  /*3dc0*/  FMUL R7, R56, R7 ;  /* 0x0000000738077220 */ /* 0x000fea0000400000 */
[----:B------:R-:W3:Y:S01]  /*3dd0*/  MUFU.RCP R117, R117 ;  /* 0x0000007500757308 */ /* 0x000ee20000001000 */
[----:B------:R-:W-:Y:S01]  /*3de0*/  FMUL R7, R60, R7 ;  /* 0x000000073c077220 */ /* 0x000fe20000400000 */
[----:B-1----:R-:W-:Y:S01]  /*3df0*/  FMUL R23, R48, R15 ;  /* 0x0000000f30177220 */ /* 0x002fe20000400000 */
[C---:B------:R-:W-:Y:S01]  /*3e00*/  FMUL R15, R60.reuse, R59 ;  /* 0x0000003b3c0f7220 */ /* 0x040fe20000400000 */
[----:B-----5:R-:W-:Y:S02]  /*3e10*/  FMUL R113, R113, R30 ;  /* 0x0000001e71717220 */ /* 0x020fe40000400000 */
[----:B------:R-:W-:Y:S04]  /*3e20*/  FMUL R23, R60, R23 ;  /* 0x000000173c177220 */ /* 0x000fe80000400000 */
[----:B------:R-:W1:Y:S01]  /*3e30*/  MUFU.RCP R118, R118 ;  /* 0x0000007600767308 */ /* 0x000e620000001000 */
[----:B------:R-:W-:Y:S01]  /*3e40*/  FMUL R113, R44, R113 ;  /* 0x000000712c717220 */ /* 0x000fe20000400000 */
[----:B--2---:R-:W-:Y:S03]  /*3e50*/  FMUL R103, R103, R96 ;  /* 0x0000006067677220 */ /* 0x004fe60000400000 */
[----:B------:R-:W-:Y:S01]  /*3e60*/  FMUL R113, R60, R113 ;  /* 0x000000713c717220 */ /* 0x000fe20000400000 */
[----:B------:R-:W-:Y:S04]  /*3e70*/  FMUL R103, R92, R103 ;  /* 0x000000675c677220 */ /* 0x000fe80000400000 */
[----:B------:R-:W2:Y:S01]  /*3e80*/  MUFU.RCP R119, R119 ;  /* 0x0000007700777308 */ /* 0x000ea20000001000 */
[----:B---3--:R-:W-:Y:S01]  /*3e90*/  FMUL R104, R104, R117 ;  /* 0x0000007568687220 */ /* 0x008fe20000400000 */
[C---:B------:R-:W-:Y:S03]  /*3ea0*/  FMUL R103, R60.reuse, R103 ;  /* 0x000000673c677220 */ /* 0x040fe60000400000 */
[----:B------:R-:W-:Y:S05]  /*3eb0*/  FMUL R93, R93, R104 ;  /* 0x000000685d5d7220 */ /* 0x000fea0000400000 */
[----:B------:R-:W3:Y:S01]  /*3ec0*/  MUFU.RCP R120, R120 ;  /* 0x0000007800787308 */ /* 0x000ee20000001000 */
[----:B-1----:R-:W-:Y:S01]  /*3ed0*/  FMUL R101, R101, R118 ;  /* 0x0000007665657220 */ /* 0x002fe20000400000 */
[----:B------:R-:W-:Y:S03]  /*3ee0*/  FMUL R93, R60, R93 ;  /* 0x0000005d3c5d7220 */ /* 0x000fe60000400000 */
[----:B------:R-:W-:Y:S05]  /*3ef0*/  FMUL R101, R90, R101 ;  /* 0x000000655a657220 */ /* 0x000fea0000400000 */
[----:B------:R1:W5:Y:S01]  /*3f00*/  MUFU.RCP R123, R21 ;  /* 0x00000015007b7308 */ /* 0x0003620000001000 */
[----:B--2---:R-:W-:Y:S04]  /*3f10*/  FMUL R102, R102, R119 ;  /* 0x0000007766667220 */ /* 0x004fe80000400000 */
[----:B------:R-:W-:Y:S05]  /*3f20*/  FMUL R91, R91, R102 ;  /* 0x000000665b5b7220 */ /* 0x000fea0000400000 */
[----:B------:R-:W2:Y:S01]  /*3f30*/  MUFU.RCP R11, R11 ;  /* 0x0000000b000b7308 */ /* 0x000ea20000001000 */
[----:B---3--:R-:W-:Y:S01]  /*3f40*/  FMUL R99, R99, R120 ;  /* 0x0000007863637220 */ /* 0x008fe20000400000 */
[----:B------:R-:W-:Y:S03]  /*3f50*/  FMUL R91, R60, R91 ;  /* 0x0000005b3c5b7220 */ /* 0x000fe60000400000 */
[----:B------:R-:W-:Y:S05]  /*3f60*/  FMUL R99, R88, R99 ;  /* 0x0000006358637220 */ /* 0x000fea0000400000 */
[----:B------:R-:W3:Y:S01]  /*3f70*/  MUFU.RCP R14, R14 ;  /* 0x0000000e000e7308 */ /* 0x000ee20000001000 */
[C---:B-1----:R-:W-:Y:S01]  /*3f80*/  IADD3 R21, PT, PT, R125.reuse, 0x4400, RZ ;  /* 0x000044007d157810 */ /* 0x042fe20007ffe0ff */
[----:B-----5:R-:W-:Y:S01]  /*3f90*/  FMUL R98, R98, R123 ;  /* 0x0000007b62627220 */ /* 0x020fe20000400000 */
[----:B------:R-:W-:Y:S01]  /*3fa0*/  IADD3 R125, PT, PT, R125, 0x4430, RZ ;  /* 0x000044307d7d7810 */ /* 0x000fe20007ffe0ff */
[----:B------:R-:W-:Y:S01]  /*3fb0*/  FMUL R99, R60, R99 ;  /* 0x000000633c637220 */ /* 0x000fe20000400000 */
[----:B------:R-:W-:Y:S01]  /*3fc0*/  SHF.R.U32.HI R16, RZ, 0x3, R21 ;  /* 0x00000003ff107819 */ /* 0x000fe20000011615 */
[----:B------:R-:W-:Y:S01]  /*3fd0*/  FMUL R87, R87, R98 ;  /* 0x0000006257577220 */ /* 0x000fe20000400000 */
[----:B------:R-:W-:Y:S03]  /*3fe0*/  SHF.R.U32.HI R22, RZ, 0x3, R125 ;  /* 0x00000003ff167819 */ /* 0x000fe6000001167d */
[----:B------:R-:W1:Y:S01]  /*3ff0*/  MUFU.RCP R13, R13 ;  /* 0x0000000d000d7308 */ /* 0x000e620000001000 */
[----:B------:R-:W-:Y:S01]  /*4000*/  LOP3.LUT R16, R21, 0x30, R16, 0x78, !PT ;  /* 0x0000003015107812 */ /* 0x000fe200078e7810 */
[----:B--2---:R-:W-:Y:S01]  /*4010*/  FMUL R11, R28, R11 ;  /* 0x0000000b1c0b7220 */ /* 0x004fe20000400000 */
[----:B------:R-:W-:Y:S01]  /*4020*/  F2FP.BF16.F32.PACK_AB R5, R32, R99 ;  /* 0x000000632005723e */ /* 0x000fe200000010ff */
[C---:B------:R-:W-:Y:S01]  /*4030*/  FMUL R28, R60.reuse, R101 ;  /* 0x000000653c1c7220 */ /* 0x040fe20000400000 */
[----:B------:R-:W-:Y:S01]  /*4040*/  SHF.R.U32.HI R21, RZ, 0x3, R124 ;  /* 0x00000003ff157819 */ /* 0x000fe2000001167c */
[----:B------:R-:W-:Y:S01]  /*4050*/  FMUL R30, R60, R87 ;  /* 0x000000573c1e7220 */ /* 0x000fe20000400000 */
[----:B------:R-:W-:Y:S03]  /*4060*/  LOP3.LUT R22, R125, 0x30, R22, 0x78, !PT ;  /* 0x000000307d167812 */ /* 0x000fe600078e7816 */
[----:B------:R-:W2:Y:S01]  /*4070*/  MUFU.RCP R17, R17 ;  /* 0x0000001100117308 */ /* 0x000ea20000001000 */
[----:B------:R-:W-:Y:S01]  /*4080*/  LOP3.LUT R21, R124, 0x30, R21, 0x78, !PT ;  /* 0x000000307c157812 */ /* 0x000fe200078e7815 */
[----:B---3--:R-:W-:Y:S04]  /*4090*/  FMUL R14, R25, R14 ;  /* 0x0000000e190e7220 */ /* 0x008fe80000400000 */
[----:B------:R-:W-:Y:S01]  /*40a0*/  FMUL R49, R49, R14 ;  /* 0x0000000e31317220 */ /* 0x000fe20000400000 */
[----:B------:R-:W-:Y:S03]  /*40b0*/  FMUL R14, R60, R57 ;  /* 0x000000393c0e7220 */ /* 0x000fe60000400000 */
[----:B------:R-:W3:Y:S01]  /*40c0*/  MUFU.RCP R18, R18 ;  /* 0x0000001200127308 */ /* 0x000ee20000001000 */
[----:B-1----:R-:W-:Y:S01]  /*40d0*/  FMUL R13, R26, R13 ;  /* 0x0000000d1a0d7220 */ /* 0x002fe20000400000 */
[----:B------:R-:W-:Y:S01]  /*40e0*/  FMNMX.NAN R26, |R107|, |R8|, !PT ;  /* 0x400000086b1a7209 */ /* 0x000fe20007820200 */
[----:B------:R-:W-:Y:S07]  /*40f0*/  FMUL R38, R60, R49 ;  /* 0x000000313c267220 */ /* 0x000fee0000400000 */
[----:B------:R-:W1:Y:S01]  /*4100*/  MUFU.RCP R19, R19 ;  /* 0x0000001300137308 */ /* 0x000e620000001000 */
[----:B--2---:R-:W-:Y:S01]  /*4110*/  FMUL R116, R116, R17 ;  /* 0x0000001174747220 */ /* 0x004fe20000400000 */
[----:B------:R-:W-:Y:S01]  /*4120*/  FMUL R17, R52, R11 ;  /* 0x0000000b34117220 */ /* 0x000fe20000400000 */
[----:B------:R-:W-:Y:S02]  /*4130*/  F2FP.BF16.F32.PACK_AB R11, R4, R111 ;  /* 0x0000006f040b723e */ /* 0x000fe400000010ff */
[----:B------:R-:W-:Y:S01]  /*4140*/  FMUL R47, R47, R116 ;  /* 0x000000742f2f7220 */ /* 0x000fe20000400000 */
[----:B------:R-:W-:Y:S04]  /*4150*/  FMUL R17, R60, R17 ;  /* 0x000000113c117220 */ /* 0x000fe80000400000 */
[----:B------:R-:W2:Y:S01]  /*4160*/  MUFU.RCP R10, R10 ;  /* 0x0000000a000a7308 */ /* 0x000ea20000001000 */
[----:B---3--:R-:W-:Y:S01]  /*4170*/  FMUL R115, R115, R18 ;  /* 0x0000001273737220 */ /* 0x008fe20000400000 */
[----:B------:R-:W-:Y:S01]  /*4180*/  FMNMX.NAN R18, |R4|, |R15|, !PT ;  /* 0x4000000f04127209 */ /* 0x000fe20007820200 */
[C---:B------:R-:W-:Y:S01]  /*4190*/  FMUL R4, R60.reuse, R109 ;  /* 0x0000006d3c047220 */ /* 0x040fe20000400000 */
[----:B------:R-:W-:Y:S01]  /*41a0*/  F2FP.BF16.F32.PACK_AB R15, R15, R6 ;  /* 0x000000060f0f723e */ /* 0x000fe200000010ff */
[----:B------:R-:W-:Y:S01]  /*41b0*/  FMUL R6, R60, R39 ;  /* 0x000000273c067220 */ /* 0x000fe20000400000 */
[----:B------:R-:W-:Y:S02]  /*41c0*/  FMUL R115, R46, R115 ;  /* 0x000000732e737220 */ /* 0x000fe40000400000 */
[----:B------:R-:W-:Y:S02]  /*41d0*/  FMNMX.NAN R25, |R4|, |R7|, !PT ;  /* 0x4000000704197209 */ /* 0x000fe40007820200 */
[----:B------:R-:W3:Y:S01]  /*41e0*/  MUFU.RCP R12, R12 ;  /* 0x0000000c000c7308 */ /* 0x000ee20000001000 */
[----:B------:R-:W-:Y:S01]  /*41f0*/  F2FP.BF16.F32.PACK_AB R9, R6, R107 ;  /* 0x0000006b0609723e */ /* 0x000fe200000010ff */
[----:B-1----:R-:W-:Y:S01]  /*4200*/  FMUL R114, R114, R19 ;  /* 0x0000001372727220 */ /* 0x002fe20000400000 */
[----:B------:R-:W-:Y:S01]  /*4210*/  FMNMX3.NAN R25, |R28|, |R23|, R25, !PT ;  /* 0x400000171c197276 */ /* 0x000fe20007820219 */
[----:B------:R-:W-:Y:S01]  /*4220*/  FMUL R19, R50, R13 ;  /* 0x0000000d32137220 */ /* 0x000fe20000400000 */
[C---:B------:R-:W-:Y:S01]  /*4230*/  FMUL R13, R60.reuse, R55 ;  /* 0x000000373c0d7220 */ /* 0x040fe20000400000 */
[----:B------:R-:W-:Y:S01]  /*4240*/  FMUL R45, R45, R114 ;  /* 0x000000722d2d7220 */ /* 0x000fe20000400000 */
[----:B------:R-:W-:Y:S01]  /*4250*/  FMUL R115, R60, R115 ;  /* 0x000000733c737220 */ /* 0x000fe20000400000 */
[----:B--2---:R-:W-:Y:S02]  /*4260*/  FMUL R10, R29, R10 ;  /* 0x0000000a1d0a7220 */ /* 0x004fe40000400000 */
[----:B------:R1:W2:Y:S01]  /*4270*/  MUFU.RCP R94, R20 ;  /* 0x00000014005e7308 */ /* 0x0002a20000001000 */
[----:B------:R-:W-:Y:S01]  /*4280*/  FMNMX.NAN R29, |R6|, |R13|, !PT ;  /* 0x4000000d061d7209 */ /* 0x000fe20007820200 */
[----:B------:R-:W-:Y:S01]  /*4290*/  FMUL R40, R60, R45 ;  /* 0x0000002d3c287220 */ /* 0x000fe20000400000 */
[----:B------:R-:W-:Y:S01]  /*42a0*/  F2FP.BF16.F32.PACK_AB R6, R91, R28 ;  /* 0x0000001c5b06723e */ /* 0x000fe200000010ff */
[----:B------:R-:W-:Y:S01]  /*42b0*/  FMUL R53, R53, R10 ;  /* 0x0000000a35357220 */ /* 0x000fe20000400000 */
[----:B------:R-:W-:Y:S02]  /*42c0*/  F2FP.BF16.F32.PACK_AB R10, R41, R4 ;  /* 0x00000004290a723e */ /* 0x000fe400000010ff */
[----:B------:R-:W-:Y:S01]  /*42d0*/  F2FP.BF16.F32.PACK_AB R4, R30, R97 ;  /* 0x000000611e04723e */ /* 0x000fe200000010ff */
[----:B---3--:R-:W-:Y:S01]  /*42e0*/  FMUL R12, R27, R12 ;  /* 0x0000000c1b0c7220 */ /* 0x008fe20000400000 */
[----:B------:R-:W-:Y:S01]  /*42f0*/  FMNMX.NAN R27, |R41|, |R14|, !PT ;  /* 0x4000000e291b7209 */ /* 0x000fe20007820200 */
[----:B------:R-:W3:Y:S01]  /*4300*/  MUFU.RCP R95, R95 ;  /* 0x0000005f005f7308 */ /* 0x000ee20000001000 */
[----:B------:R-:W-:Y:S01]  /*4310*/  F2FP.BF16.F32.PACK_AB R14, R14, R7 ;  /* 0x000000070e0e723e */ /* 0x000fe200000010ff */
[----:B------:R-:W-:Y:S01]  /*4320*/  FMUL R51, R51, R12 ;  /* 0x0000000c33337220 */ /* 0x000fe20000400000 */
[----:B------:R-:W-:Y:S01]  /*4330*/  F2FP.BF16.F32.PACK_AB R7, R93, R103 ;  /* 0x000000675d07723e */ /* 0x000fe200000010ff */
[C---:B------:R-:W-:Y:S01]  /*4340*/  FMUL R12, R60.reuse, R53 ;  /* 0x000000353c0c7220 */ /* 0x040fe20000400000 */
[----:B------:R-:W-:Y:S01]  /*4350*/  F2FP.BF16.F32.PACK_AB R13, R13, R8 ;  /* 0x000000080d0d723e */ /* 0x000fe200000010ff */
[----:B------:R-:W-:Y:S01]  /*4360*/  FMUL R51, R60, R51 ;  /* 0x000000333c337220 */ /* 0x000fe20000400000 */
[----:B-1----:R-:W-:Y:S01]  /*4370*/  SHF.R.U32.HI R20, RZ, 0x3, R127 ;  /* 0x00000003ff147819 */ /* 0x002fe2000001167f */
[----:B------:R1:W-:Y:S01]  /*4380*/  STS.128 [R16], R4 ;  /* 0x0000000410007388 */ /* 0x0003e20000000c00 */
[----:B------:R-:W-:Y:S01]  /*4390*/  FMNMX3.NAN R99, |R99|, |R115|, R26, !PT ;  /* 0x4000007363637276 */ /* 0x000fe2000782021a */
[----:B--2---:R-:W-:Y:S01]  /*43a0*/  FMUL R105, R105, R94 ;  /* 0x0000005e69697220 */ /* 0x004fe20000400000 */
[----:B------:R-:W-:Y:S02]  /*43b0*/  LOP3.LUT R20, R127, 0x30, R20, 0x78, !PT ;  /* 0x000000307f147812 */ /* 0x000fe400078e7814 */
[----:B------:R-:W-:Y:S01]  /*43c0*/  FMNMX3.NAN R93, |R93|, |R51|, R18, !PT ;  /* 0x400000335d5d7276 */ /* 0x000fe20007820212 */
[----:B------:R-:W-:Y:S01]  /*43d0*/  FMUL R105, R36, R105 ;  /* 0x0000006924697220 */ /* 0x000fe20000400000 */
[----:B------:R-:W-:Y:S01]  /*43e0*/  FMNMX3.NAN R27, |R91|, |R38|, R27, !PT ;  /* 0x400000265b1b7276 */ /* 0x000fe2000782021b */
[----:B------:R-:W-:Y:S01]  /*43f0*/  FMUL R18, R60, R47 ;  /* 0x0000002f3c127220 */ /* 0x000fe20000400000 */
[----:B---3--:R-:W-:Y:S01]  /*4400*/  FMUL R106, R106, R95 ;  /* 0x0000005f6a6a7220 */ /* 0x008fe20000400000 */
[C---:B------:R-:W-:Y:S01]  /*4410*/  FMUL R105, R60.reuse, R105 ;  /* 0x000000693c697220 */ /* 0x040fe20000400000 */
[----:B------:R-:W-:Y:S02]  /*4420*/  FMUL R36, R60, R19 ;  /* 0x000000133c247220 */ /* 0x000fe40000400000 */
[----:B------:R-:W-:Y:S01]  /*4430*/  FMUL R37, R37, R106 ;  /* 0x0000006a25257220 */ /* 0x000fe20000400000 */
[----:B------:R-:W-:Y:S02]  /*4440*/  FMNMX3.NAN R32, |R32|, |R18|, R29, !PT ;  /* 0x4000001220207276 */ /* 0x000fe4000782021d */
[----:B------:R-:W-:Y:S01]  /*4450*/  FMNMX.NAN R34, |R105|, |R17|, !PT ;  /* 0x4000001169227209 */ /* 0x000fe20007820200 */
[----:B------:R-:W-:Y:S01]  /*4460*/  FMUL R37, R60, R37 ;  /* 0x000000253c257220 */ /* 0x000fe20000400000 */
[-C--:B------:R-:W-:Y:S02]  /*4470*/  F2FP.BF16.F32.PACK_AB R19, R51, R36.reuse ;  /* 0x000000243313723e */ /* 0x080fe400000010ff */
[----:B------:R-:W-:Y:S02]  /*4480*/  FMNMX3.NAN R24, |R103|, |R36|, R24, !PT ;  /* 0x4000002467187276 */ /* 0x000fe40007820218 */
[C---:B------:R-:W-:Y:S02]  /*4490*/  F2FP.BF16.F32.PACK_AB R8, R37.reuse, R105 ;  /* 0x000000692508723e */ /* 0x040fe400000010ff */
[----:B------:R-:W-:Y:S02]  /*44a0*/  FMNMX.NAN R31, |R37|, |R12|, !PT ;  /* 0x4000000c251f7209 */ /* 0x000fe40007820200 */
[----:B------:R-:W-:Y:S01]  /*44b0*/  F2FP.BF16.F32.PACK_AB R12, R12, R17 ;  /* 0x000000110c0c723e */ /* 0x000fe200000010ff */
[----:B------:R2:W-:Y:S01]  /*44c0*/  STS.128 [R20], R8 ;  /* 0x0000000814007388 */ /* 0x0005e20000000c00 */
[----:B------:R-:W-:Y:S02]  /*44d0*/  F2FP.BF16.F32.PACK_AB R17, R18, R115 ;  /* 0x000000731211723e */ /* 0x000fe400000010ff */
[----:B------:R-:W-:Y:S02]  /*44e0*/  F2FP.BF16.F32.PACK_AB R18, R38, R23 ;  /* 0x000000172612723e */ /* 0x000fe400000010ff */
[-C--:B-1----:R-:W-:Y:S02]  /*44f0*/  F2FP.BF16.F32.PACK_AB R16, R40, R113.reuse ;  /* 0x000000712810723e */ /* 0x082fe400000010ff */
[----:B------:R-:W-:Y:S02]  /*4500*/  FMNMX3.NAN R30, |R30|, |R40|, R31, !PT ;  /* 0x400000281e1e7276 */ /* 0x000fe4000782021f */
[----:B------:R-:W-:Y:S01]  /*4510*/  FMNMX3.NAN R34, |R97|, |R113|, R34, !PT ;  /* 0x4000007161227276 */ /* 0x000fe20007820222 */
[----:B------:R2:W-:Y:S01]  /*4520*/  STS.128 [R21], R16 ;  /* 0x0000001015007388 */ /* 0x0005e20000000c00 */
[----:B------:R-:W-:Y:S02]  /*4530*/  FMNMX.NAN R32, R93, R32, !PT ;  /* 0x000000205d207209 */ /* 0x000fe40007820000 */
[----:B------:R-:W-:Y:S02]  /*4540*/  FMNMX.NAN R24, R24, R99, !PT ;  /* 0x0000006318187209 */ /* 0x000fe40007820000 */
[----:B------:R-:W-:Y:S02]  /*4550*/  FMNMX3.NAN R27, R30, R27, R32, !PT ;  /* 0x0000001b1e1b7276 */ /* 0x000fe40007820020 */
[----:B------:R-:W-:Y:S01]  /*4560*/  FMNMX3.NAN R24, R34, R25, R24, !PT ;  /* 0x0000001922187276 */ /* 0x000fe20007820018 */
[----:B------:R2:W-:Y:S03]  /*4570*/  STS.128 [R22], R12 ;  /* 0x0000000c16007388 */ /* 0x0005e60000000c00 */
[----:B------:R-:W-:Y:S04]  /*4580*/  FMNMX3.NAN R27, R24, R27, RZ, !PT ;  /* 0x0000001b181b7276 */ /* 0x000fe800078200ff */
[----:B------:R-:W-:Y:S01]  /*4590*/  FMNMX R78, R27, R78, !PT ;  /* 0x0000004e1b4e7209 */ /* 0x000fe20007800000 */
[----:B------:R1:W-:Y:S06]  /*45a0*/  MEMBAR.ALL.CTA ;  /* 0x0000000000007992 */ /* 0x0003ec0000008000 */
[----:B-1----:R-:W1:Y:S02]  /*45b0*/  FENCE.VIEW.ASYNC.S ;  /* 0x00000000000073c6 */ /* 0x002e640000000000 */
[----:B-1----:R-:W-:Y:S06]  /*45c0*/  BAR.SYNC.DEFER_BLOCKING 0x2, 0x80 ;  /* 0x0082000000007b1d */ /* 0x002fec0000010000 */
[----:B------:R-:W-:Y:S05]  /*45d0*/  BRA.U !UP4, `(.L_x_45) ;  /* 0x000000010c4c7547 */ /* 0x000fea000b800000 */
[----:B------:R-:W-:Y:S01]  /*45e0*/  VIADD R4, R3, 0x4400 ;  /* 0x0000440003047836 */ /* 0x000fe20000000000 */
[----:B------:R-:W-:Y:S01]  /*45f0*/  ISETP.NE.AND P0, PT, R79, RZ, PT ;  /* 0x000000ff4f00720c */ /* 0x000fe20003f05270 */
[----:B------:R-:W-:Y:S03]  /*4600*/  UIADD3 UR12, UP0, UPT, UR10, 0x2c0, URZ ;  /* 0x000002c00a0c7890 */ /* 0x000fe6000ff1e0ff */
[----:B------:R-:W-:Y:S01]  /*4610*/  SEL R62, R62, R77, !P0 ;  /* 0x0000004d3e3e7207 */ /* 0x000fe20004000000 */
[----:B------:R-:W-:Y:S01]  /*4620*/  UIADD3.X UR13, UPT, UPT, URZ, UR11, URZ, UP0, !UPT ;  /* 0x0000000bff0d7290 */ /* 0x000fe200087fe4ff */
[----:B------:R-:W-:Y:S03]  /*4630*/  PLOP3.LUT P0, PT, PT, PT, PT, 0x80, 0x8 ;  /* 0x000000000008781c */ /* 0x000fe60003f0f070 */
[----:B------:R-:W-:Y:S04]  /*4640*/  IMAD R5, R61, 0x4, R62 ;  /* 0x000000043d057824 */ /* 0x000fe800078e023e */
[----:B------:R-:W-:Y:S07]  /*4650*/  IMAD.SHL.U32 R5, R5, 0x20, RZ ;  /* 0x0000002005057824 */ /* 0x000fee00078e00ff */
.L_x_46:
        /* <DEDUP_REMOVED lines=10> */
[----:B------:R0:W-:Y:S02]  /*4700*/  UTMACMDFLUSH ;  /* 0x00000000000079b7 */ /* 0x0001e40000000000 */
.L_x_45:
[----:B------:R-:W-:Y:S01]  /*4710*/  BAR.SYNC.DEFER_BLOCKING 0x2, 0x80 ;  /* 0x0082000000007b1d */ /* 0x000fe20000010000 */
[----:B------:R-:W-:Y:S02]  /*4720*/  IADD3 R77, PT, PT, R77, 0x1, RZ ;  /* 0x000000014d4d7810 */ /* 0x000fe40007ffe0ff */
[----:B------:R-:W-:Y:S03]  /*4730*/  IADD3 R76, PT, PT, R76, -0x1, RZ ;  /* 0xffffffff4c4c7810 */ /* 0x000fe60007ffe0ff */
[----:B------:R-:W-:Y:S05]  /*4740*/  @!P2 BRA `(.L_x_47) ;  /* 0xffffffe00084a947 */ /* 0x000fea000383ffff */
[CC--:B------:R-:W-:Y:S01]  /*4750*/  LEA R5, R68.reuse, R3.reuse, 0x3 ;  /* 0x0000000344057211 */ /* 0x0c0fe200078e18ff */
[----:B------:R-:W-:Y:S01]  /*4760*/  BSSY B0, `(.L_x_48) ;  /* 0x0000005000007945 */ /* 0x000fe20003800000 */
[----:B------:R-:W-:Y:S02]  /*4770*/  SHF.L.U32 R6, R67, 0x1f, RZ ;  /* 0x0000001f43067819 */ /* 0x000fe400000006ff */
[----:B------:R-:W-:Y:S02]  /*4780*/  LEA R63, R68, R3, 0x4 ;  /* 0x00000003443f7211 */ /* 0x000fe400078e20ff */
[----:B------:R-:W1:Y:S02]  /*4790*/  SYNCS.PHASECHK.TRANS64.TRYWAIT P0, [R5+URZ+0x50], R6 ;  /* 0x00005006050075a7 */ /* 0x000e6400080011ff */
[----:B-1----:R-:W-:Y:S05]  /*47a0*/  @!P0 BRA `(.L_x_49) ;  /* 0x0000000800bc8947 */ /* 0x002fea0003800000 */
.L_x_81:
[----:B------:R-:W-:Y:S05]  /*47b0*/  BSYNC B0 ;  /* 0x0000000000007941 */ /* 0x000fea0003800000 */
.L_x_48:
[----:B------:R-:W3:Y:S01]  /*47c0*/  LDS.128 R60, [R63+0x37c10] ;  /* 0x037c10003f3c7984 */ /* 0x000ee20000000c00 */
[----:B------:R-:W-:Y:S01]  /*47d0*/  CREDUX.MAXABS.F32.NAN UR4, R78 ;  /* 0x000000004e0472cc */ /* 0x000fe20000006400 */
[----:B------:R-:W-:Y:S01]  /*47e0*/  BSSY.RECONVERGENT B0, `(.L_x_50) ;  /* 0x0000012000007945 */ /* 0x000fe20003800200 */
[----:B----4-:R-:W-:Y:S01]  /*47f0*/  ISETP.NE.AND P0, PT, R64, RZ, PT ;  /* 0x000000ff4000720c */ /* 0x010fe20003f05270 */
[----:B------:R4:W-:Y:S06]  /*4800*/  MEMBAR.ALL.CTA ;  /* 0x0000000000007992 */ /* 0x0009ec0000008000 */
[----:B----4-:R-:W4:Y:S01]  /*4810*/  FENCE.VIEW.ASYNC.S ;  /* 0x00000000000073c6 */ /* 0x010f220000000000 */
[----:B------:R-:W-:-:S03]  /*4820*/  VIADD R68, R68, 0x1 ;  /* 0x0000000144447836 */ /* 0x000fc60000000000 */
[----:B------:R-:W-:Y:S01]  /*4830*/  IMAD.U32 R4, RZ, RZ, UR4 ;  /* 0x00000004ff047e24 */ /* 0x000fe2000f8e00ff */
[----:B----4-:R4:W-:Y:S04]  /*4840*/  SYNCS.ARRIVE.TRANS64.ART0 RZ, [R5+URZ+0x60], R0 ;  /* 0x0000600005ff79a7 */ /* 0x0109e800085000ff */
[----:B------:R4:W-:Y:S01]  /*4850*/  @!P0 STS [R69+0x37c00], R4 ;  /* 0x037c000445008388 */ /* 0x0009e20000000800 */
[----:B------:R-:W-:Y:S01]  /*4860*/  BAR.SYNC.DEFER_BLOCKING 0x2, 0x80 ;  /* 0x0082000000007b1d */ /* 0x000fe20000010000 */
[----:B------:R-:W-:-:S13]  /*4870*/  LOP3.LUT P0, RZ, R71, R64, RZ, 0xfc, !PT ;  /* 0x0000004047ff7212 */ /* 0x000fda000780fcff */
[----:B------:R-:W-:Y:S05]  /*4880*/  @P0 BRA `(.L_x_51) ;  /* 0x00000000001c0947 */ /* 0x000fea0003800000 */
[----:B------:R-:W-:Y:S01]  /*4890*/  MOV R3, UR7 ;  /* 0x0000000700037c02 */ /* 0x000fe20008000f00 */
[----:B--2---:R-:W2:Y:S04]  /*48a0*/  LDC.64 R8, c[0x0][0x740] ;  /* 0x0001d000ff087b82 */ /* 0x004ea80000000a00 */
[----:B-1--4-:R-:W1:Y:S01]  /*48b0*/  LDS.128 R4, [R3+0x37c00] ;  /* 0x037c000003047984 */ /* 0x012e620000000c00 */
[----:B--2---:R-:W-:Y:S01]  /*48c0*/  IMAD.WIDE R8, R2, 0x4, R8 ;  /* 0x0000000402087825 */ /* 0x004fe200078e0208 */
[----:B-1----:R-:W-:-:S04]  /*48d0*/  FMNMX3 R4, R4, RZ, R5, !PT ;  /* 0x000000ff04047276 */ /* 0x002fc80007800005 */
[----:B------:R-:W-:-:S05]  /*48e0*/  FMNMX3 R7, R4, R6, R7, !PT ;  /* 0x0000000604077276 */ /* 0x000fca0007800007 */
[----:B------:R1:W-:Y:S02]  /*48f0*/  REDG.E.MAX.S32.STRONG.GPU desc[UR14][R8.64], R7 ;  /* 0x000000070800798e */ /* 0x0003e4000d12e30e */
.L_x_51:
[----:B------:R-:W-:Y:S05]  /*4900*/  BSYNC.RECONVERGENT B0 ;  /* 0x0000000000007941 */ /* 0x000fea0003800200 */
.L_x_50:
[----:B---3--:R-:W-:Y:S02]  /*4910*/  ISETP.NE.AND P0, PT, R63, 0x1, PT ;  /* 0x000000013f00780c */ /* 0x008fe40003f05270 */
[----:B------:R-:W-:-:S04]  /*4920*/  ISETP.NE.AND P1, PT, R68, 0x2, PT ;  /* 0x000000024400780c */ /* 0x000fc80003f25270 */
[----:B------:R-:W-:Y:S02]  /*4930*/  SEL R2, RZ, 0x1, P1 ;  /* 0x00000001ff027807 */ /* 0x000fe40000800000 */
[----:B------:R-:W-:Y:S02]  /*4940*/  SEL R68, R68, RZ, P1 ;  /* 0x000000ff44447207 */ /* 0x000fe40000800000 */
[----:B------:R-:W-:-:S03]  /*4950*/  LOP3.LUT R67, R67, R2, RZ, 0x3c, !PT ;  /* 0x0000000243437212 */ /* 0x000fc600078e3cff */
[----:B------:R-:W-:Y:S05]  /*4960*/  @!P0 BRA `(.L_x_52) ;  /* 0xffffffdc00a48947 */ /* 0x000fea000383ffff */
.L_x_39:
[----:B------:R-:W-:Y:S05]  /*4970*/  BRA.U !UP4, `(.L_x_53) ;  /* 0x000000010c1c7547 */ /* 0x000fea000b800000 */
[----:B------:R-:W5:Y:S01]  /*4980*/  S2UR UR4, SR_CgaCtaId ;  /* 0x00000000000479c3 */ /* 0x000f620000008800 */
[----:B------:R-:W-:Y:S01]  /*4990*/  ELECT P0, URZ, PT ;  /* 0x0000000000ff782f */ /* 0x000fe20003800000 */
[----:B------:R-:W-:Y:S01]  /*49a0*/  HFMA2 R2, -RZ, RZ, 0, 5.9604644775390625e-08 ;  /* 0x00000001ff027431 */ /* 0x000fe200000001ff */
[----:B------:R-:W-:-:S05]  /*49b0*/  UMOV UR5, 0x40 ;  /* 0x0000004000057882 */ /* 0x000fca0000000000 */
[----:B------:R-:W-:Y:S01]  /*49c0*/  UVIRTCOUNT.DEALLOC.SMPOOL 0x80 ;  /* 0x000000800000784c */ /* 0x000fe20000000000 */
[----:B-----5:R-:W-:-:S09]  /*49d0*/  ULEA UR4, UR4, UR5, 0x18 ;  /* 0x0000000504047291 */ /* 0x020fd2000f8ec0ff */
[----:B------:R1:W-:Y:S03]  /*49e0*/  @P0 STS.U8 [UR4], R2 ;  /* 0x00000002ff000988 */ /* 0x0003e60008000004 */
.L_x_53:
[----:B------:R-:W-:Y:S06]  /*49f0*/  BAR.SYNC.DEFER_BLOCKING 0x2, 0x80 ;  /* 0x0082000000007b1d */ /* 0x000fec0000010000 */
[----:B------:R-:W-:Y:S05]  /*4a00*/  BRA.U !UP4, `(.L_x_54) ;  /* 0x000000010c9c7547 */ /* 0x000fea000b800000 */
[----:B------:R-:W5:Y:S01]  /*4a10*/  S2UR UR5, SR_CgaCtaId ;  /* 0x00000000000579c3 */ /* 0x000f620000008800 */
[----:B------:R-:W-:Y:S01]  /*4a20*/  NOP ;  /* 0x0000000000007918 */ /* 0x000fe20000000000 */
[----:B------:R-:W-:Y:S01]  /*4a30*/  UMOV UR4, 0x50 ;  /* 0x0000005000047882 */ /* 0x000fe20000000000 */
[----:B----4-:R-:W-:Y:S01]  /*4a40*/  LOP3.LUT R4, R70, 0xffff, RZ, 0xc0, !PT ;  /* 0x0000ffff46047812 */ /* 0x010fe200078ec0ff */
[----:B------:R-:W-:-:S03]  /*4a50*/  IMAD.MOV.U32 R3, RZ, RZ, 0xffff ;  /* 0x0000ffffff037424 */ /* 0x000fc600078e00ff */
[----:B------:R-:W-:-:S04]  /*4a60*/  SHF.R.U32.HI R4, RZ, 0x5, R4 ;  /* 0x00000005ff047819 */ /* 0x000fc80000011604 */
[----:B------:R-:W-:Y:S01]  /*4a70*/  SHF.L.U32 R3, R3, R4, RZ ;  /* 0x0000000403037219 */ /* 0x000fe200000006ff */
[----:B-1----:R-:W-:-:S05]  /*4a80*/  VIADD R5, R4, 0x10 ;  /* 0x0000001004057836 */ /* 0x002fca0000000000 */
[----:B------:R-:W-:Y:S01]  /*4a90*/  SHF.L.U32 R0, R0, R5, RZ ;  /* 0x0000000500007219 */ /* 0x000fe200000006ff */
[----:B-----5:R-:W-:-:S03]  /*4aa0*/  ULEA UR5, UR5, UR4, 0x18 ;  /* 0x0000000405057291 */ /* 0x020fc6000f8ec0ff */
[----:B------:R-:W-:-:S04]  /*4ab0*/  LOP3.LUT R5, R0, R3, RZ, 0xfc, !PT ;  /* 0x0000000300057212 */ /* 0x000fc800078efcff */
[C---:B------:R-:W-:Y:S02]  /*4ac0*/  LOP3.LUT R3, R5.reuse, 0xffff, RZ, 0xc0, !PT ;  /* 0x0000ffff05037812 */ /* 0x040fe400078ec0ff */
[----:B------:R-:W1:Y:S02]  /*4ad0*/  LDS R2, [UR5] ;  /* 0x00000005ff027984 */ /* 0x000e640008000800 */
[----:B-1----:R-:W-:-:S04]  /*4ae0*/  LOP3.LUT R0, R5, 0xffff, R2, 0x80, !PT ;  /* 0x0000ffff05007812 */ /* 0x002fc800078e8002 */
[----:B------:R-:W-:-:S13]  /*4af0*/  ISETP.NE.AND P0, PT, R0, R3, PT ;  /* 0x000000030000720c */ /* 0x000fda0003f05270 */
[----:B------:R-:W-:Y:S05]  /*4b00*/  @P0 BRA `(.L_x_55) ;  /* 0x0000000000500947 */ /* 0x000fea0003800000 */
[----:B------:R-:W-:Y:S02]  /*4b10*/  SHF.R.U32.HI R0, RZ, 0x10, R2 ;  /* 0x00000010ff007819 */ /* 0x000fe40000011602 */
[----:B------:R-:W-:-:S04]  /*4b20*/  SHF.R.U32.HI R3, RZ, 0x10, R5 ;  /* 0x00000010ff037819 */ /* 0x000fc80000011605 */
[----:B------:R-:W-:-:S04]  /*4b30*/  LOP3.LUT R0, R0, R3, RZ, 0xc0, !PT ;  /* 0x0000000300007212 */ /* 0x000fc800078ec0ff */
[----:B------:R-:W-:-:S13]  /*4b40*/  ISETP.NE.AND P0, PT, R0, R3, PT ;  /* 0x000000030000720c */ /* 0x000fda0003f05270 */
[----:B------:R-:W-:Y:S05]  /*4b50*/  @P0 BRA `(.L_x_56) ;  /* 0x0000000000300947 */ /* 0x000fea0003800000 */
[----:B------:R-:W-:Y:S01]  /*4b60*/  R2UR UR8, R5 ;  /* 0x00000000050872ca */ /* 0x000fe200000e0000 */
[----:B------:R-:W1:Y:S01]  /*4b70*/  S2R R2, SR_LANEID ;  /* 0x0000000000027919 */ /* 0x000e620000000000 */
[----:B------:R-:W-:Y:S02]  /*4b80*/  VOTEU.ANY UR6, UPT, PT ;  /* 0x0000000000067886 */ /* 0x000fe400038e0100 */
[----:B------:R-:W-:-:S09]  /*4b90*/  UFLO.U32 UR6, UR6 ;  /* 0x00000006000672bd */ /* 0x000fd200080e0000 */
[----:B------:R-:W-:-:S06]  /*4ba0*/  ULOP3.LUT UR8, URZ, UR8, URZ, 0x33, !UPT ;  /* 0x00000008ff087292 */ /* 0x000fcc000f8e33ff */
[----:B------:R-:W-:-:S04]  /*4bb0*/  IMAD.U32 R0, RZ, RZ, UR8 ;  /* 0x00000008ff007e24 */ /* 0x000fc8000f8e00ff */
[----:B------:R-:W4:Y:S02]  /*4bc0*/  REDUX UR4, R0 ;  /* 0x00000000000473c4 */ /* 0x000f240000000000 */
[----:B------:R2:W-:Y:S01]  /*4bd0*/  UTCATOMSWS.AND URZ, UR8 ;  /* 0x0000000800ff79e3 */ /* 0x0005e20008000000 */
[----:B-1----:R-:W-:Y:S01]  /*4be0*/  ISETP.EQ.U32.AND P0, PT, R2, UR6, PT ;  /* 0x0000000602007c0c */ /* 0x002fe2000bf02070 */
[----:B----4-:R-:W-:-:S12]  /*4bf0*/  IMAD.U32 R2, RZ, RZ, UR4 ;  /* 0x00000004ff027e24 */ /* 0x010fd8000f8e00ff */
[----:B------:R2:W-:Y:S01]  /*4c00*/  @P0 ATOMS.AND RZ, [UR5], R2 ;  /* 0x00000002ffff098c */ /* 0x0005e2000a800005 */
[----:B------:R-:W-:Y:S05]  /*4c10*/  BRA `(.L_x_57) ;  /* 0x0000000000147947 */ /* 0x000fea0003800000 */
.L_x_56:
[----:B------:R-:W-:Y:S02]  /*4c20*/  MOV R2, 0x4c40 ;  /* 0x00004c4000027802 */ /* 0x000fe40000000f00 */
[----:B--23--:R-:W-:Y:S05]  /*4c30*/  CALL.REL.NOINC `($__internal_0_$__cuda_sm10x_tcgen05_guardrail_trap_col_being_dealloced_not_returned_by_alloc) ;  /* 0x0000000400b07944 */ /* 0x00cfea0003c00000 */
[----:B------:R-:W-:Y:S05]  /*4c40*/  BRA `(.L_x_57) ;  /* 0x0000000000087947 */ /* 0x000fea0003800000 */
.L_x_55:
[----:B------:R-:W-:Y:S02]  /*4c50*/  MOV R2, 0x4c70 ;  /* 0x00004c7000027802 */ /* 0x000fe40000000f00 */
[----:B--23--:R-:W-:Y:S05]  /*4c60*/  CALL.REL.NOINC `($__internal_2_$__cuda_sm10x_tcgen05_guardrail_trap_unallocated_columns_being_dealloced) ;  /* 0x0000000400bc7944 */ /* 0x00cfea0003c00000 */
.L_x_57:
[----:B------:R-:W-:Y:S01]  /*4c70*/  NOP ;  /* 0x0000000000007918 */ /* 0x000fe20000000000 */
.L_x_54:
[----:B------:R-:W-:-:S04]  /*4c80*/  DEPBAR.LE SB0, 0x0 ;  /* 0x000080000000791a */ /* 0x000fc80000000000 */
[----:B------:R-:W-:-:S04]  /*4c90*/  DEPBAR.LE SB0, 0x0 ;  /* 0x000080000000791a */ /* 0x000fc80000000000 */
[----:B--2---:R-:W-:Y:S05]  /*4ca0*/  EXIT ;  /* 0x000000000000794d */ /* 0x004fea0003800000 */
.L_x_9:
[----:B------:R-:W-:-:S07]  /*4cb0*/  MOV R20, R21 ;  /* 0x0000001500147202 */ /* 0x000fce0000000f00 */
.L_x_58:
[----:B----4-:R4:W3:Y:S02]  /*4cc0*/  SYNCS.PHASECHK.TRANS64.TRYWAIT P0, [R14+URZ+0x60], R21 ;  /* 0x000060150e0075a7 */ /* 0x0108e400080011ff */
[----:B---3--:R-:W-:Y:S05]  /*4cd0*/  @!P0 NANOSLEEP.SYNCS 0x989680 ;  /* 0x009896800000895d */ /* 0x008fea0003900000 */
[----:B------:R-:W3:Y:S02]  /*4ce0*/  @!P0 SYNCS.PHASECHK.TRANS64 P0, [R14+URZ+0x60], R21 ;  /* 0x000060150e0085a7 */ /* 0x000ee400080010ff */
[----:B---3--:R-:W-:Y:S05]  /*4cf0*/  @!P0 BRA `(.L_x_58) ;  /* 0xfffffffc00f08947 */ /* 0x008fea000383ffff */
[----:B------:R-:W-:Y:S05]  /*4d00*/  BRA `(.L_x_59) ;  /* 0xffffffbc00dc7947 */ /* 0x000fea000383ffff */
.L_x_11:
[----:B------:R-:W-:-:S07]  /*4d10*/  MOV R7, R6 ;  /* 0x0000000600077202 */ /* 0x000fce0000000f00 */
.L_x_60:
[----:B--2---:R2:W3:Y:S02]  /*4d20*/  SYNCS.PHASECHK.TRANS64.TRYWAIT P0, [R2+URZ+0x60], R7 ;  /* 0x00006007020075a7 */ /* 0x0044e400080011ff */
[----:B---3--:R-:W-:Y:S05]  /*4d30*/  @!P0 NANOSLEEP.SYNCS 0x989680 ;  /* 0x009896800000895d */ /* 0x008fea0003900000 */
[----:B------:R-:W3:Y:S02]  /*4d40*/  @!P0 SYNCS.PHASECHK.TRANS64 P0, [R2+URZ+0x60], R7 ;  /* 0x00006007020085a7 */ /* 0x000ee400080010ff */
[----:B---3--:R-:W-:Y:S05]  /*4d50*/  @!P0 BRA `(.L_x_60) ;  /* 0xfffffffc00f08947 */ /* 0x008fea000383ffff */
[----:B------:R-:W-:Y:S05]  /*4d60*/  BRA `(.L_x_61) ;  /* 0xffffffc000807947 */ /* 0x000fea000383ffff */
.L_x_12:
[----:B------:R-:W-:-:S07]  /*4d70*/  MOV R13, R12 ;  /* 0x0000000c000d7202 */ /* 0x000fce0000000f00 */
.L_x_62:
[----:B--2---:R2:W3:Y:S02]  /*4d80*/  SYNCS.PHASECHK.TRANS64.TRYWAIT P0, [R8+URZ+0x60], R13 ;  /* 0x0000600d080075a7 */ /* 0x0044e400080011ff */
[----:B---3--:R-:W-:Y:S05]  /*4d90*/  @!P0 NANOSLEEP.SYNCS 0x989680 ;  /* 0x009896800000895d */ /* 0x008fea0003900000 */
[----:B------:R-:W3:Y:S02]  /*4da0*/  @!P0 SYNCS.PHASECHK.TRANS64 P0, [R8+URZ+0x60], R13 ;  /* 0x0000600d080085a7 */ /* 0x000ee400080010ff */
[----:B---3--:R-:W-:Y:S05]  /*4db0*/  @!P0 BRA `(.L_x_62) ;  /* 0xfffffffc00f08947 */ /* 0x008fea000383ffff */
[----:B------:R-:W-:Y:S05]  /*4dc0*/  BRA `(.L_x_4) ;  /* 0xffffffc000b47947 */ /* 0x000fea000383ffff */
.L_x_14:
[----:B------:R-:W-:-:S07]  /*4dd0*/  MOV R0, UR23 ;  /* 0x0000001700007c02 */ /* 0x000fce0008000f00 */
.L_x_63:
[----:B---3--:R3:W4:Y:S02]  /*4de0*/  SYNCS.PHASECHK.TRANS64.TRYWAIT P0, [R0+URZ+0x50], RZ ;  /* 0x000050ff000075a7 */ /* 0x00872400080011ff */
[----:B----4-:R-:W-:Y:S05]  /*4df0*/  @!P0 NANOSLEEP.SYNCS 0x989680 ;  /* 0x009896800000895d */ /* 0x010fea0003900000 */
[----:B------:R-:W4:Y:S02]  /*4e00*/  @!P0 SYNCS.PHASECHK.TRANS64 P0, [R0+URZ+0x50], RZ ;  /* 0x000050ff000085a7 */ /* 0x000f2400080010ff */
[----:B----4-:R-:W-:Y:S05]  /*4e10*/  @!P0 BRA `(.L_x_63) ;  /* 0xfffffffc00f08947 */ /* 0x010fea000383ffff */
[----:B------:R-:W-:Y:S05]  /*4e20*/  BRA `(.L_x_64) ;  /* 0xffffffc000b87947 */ /* 0x000fea000383ffff */
.L_x_17:
[----:B------:R-:W-:Y:S02]  /*4e30*/  MOV R4, UR17 ;  /* 0x0000001100047c02 */ /* 0x000fe40008000f00 */
[----:B------:R-:W-:Y:S02]  /*4e40*/  MOV R5, UR17 ;  /* 0x0000001100057c02 */ /* 0x000fe40008000f00 */
[----:B------:R-:W-:-:S07]  /*4e50*/  MOV R0, UR5 ;  /* 0x0000000500007c02 */ /* 0x000fce0008000f00 */
.L_x_65:
[----:B--2---:R2:W3:Y:S02]  /*4e60*/  SYNCS.PHASECHK.TRANS64.TRYWAIT P0, [R0+URZ+0x20], R5 ;  /* 0x00002005000075a7 */ /* 0x0044e400080011ff */
[----:B---3--:R-:W-:Y:S05]  /*4e70*/  @!P0 NANOSLEEP.SYNCS 0x989680 ;  /* 0x009896800000895d */ /* 0x008fea0003900000 */
[----:B------:R-:W3:Y:S02]  /*4e80*/  @!P0 SYNCS.PHASECHK.TRANS64 P0, [R0+URZ+0x20], R5 ;  /* 0x00002005000085a7 */ /* 0x000ee400080010ff */
[----:B---3--:R-:W-:Y:S05]  /*4e90*/  @!P0 BRA `(.L_x_65) ;  /* 0xfffffffc00f08947 */ /* 0x008fea000383ffff */
[----:B------:R-:W-:Y:S05]  /*4ea0*/  BRA `(.L_x_16) ;  /* 0xffffffc4007c7947 */ /* 0x000fea000383ffff */
.L_x_19:
[----:B------:R-:W-:-:S07]  /*4eb0*/  MOV R5, R4 ;  /* 0x0000000400057202 */ /* 0x000fce0000000f00 */
.L_x_66:
[----:B--2---:R2:W4:Y:S02]  /*4ec0*/  SYNCS.PHASECHK.TRANS64.TRYWAIT P0, [R3+URZ+0x50], R5 ;  /* 0x00005005030075a7 */ /* 0x00452400080011ff */
[----:B----4-:R-:W-:Y:S05]  /*4ed0*/  @!P0 NANOSLEEP.SYNCS 0x989680 ;  /* 0x009896800000895d */ /* 0x010fea0003900000 */
[----:B------:R-:W4:Y:S02]  /*4ee0*/  @!P0 SYNCS.PHASECHK.TRANS64 P0, [R3+URZ+0x50], R5 ;  /* 0x00005005030085a7 */ /* 0x000f2400080010ff */
[----:B----4-:R-:W-:Y:S05]  /*4ef0*/  @!P0 BRA `(.L_x_66) ;  /* 0xfffffffc00f08947 */ /* 0x010fea000383ffff */
[----:B------:R-:W-:Y:S05]  /*4f00*/  BRA `(.L_x_67) ;  /* 0xffffffc400cc7947 */ /* 0x000fea000383ffff */
.L_x_21:
[----:B------:R-:W-:Y:S02]  /*4f10*/  MOV R2, UR4 ;  /* 0x0000000400027c02 */ /* 0x000fe40008000f00 */
[----:B------:R-:W-:Y:S02]  /*4f20*/  MOV R3, UR4 ;  /* 0x0000000400037c02 */ /* 0x000fe40008000f00 */
[----:B------:R-:W-:-:S07]  /*4f30*/  MOV R0, UR5 ;  /* 0x0000000500007c02 */ /* 0x000fce0008000f00 */
.L_x_68:
[----:B----4-:R4:W2:Y:S02]  /*4f40*/  SYNCS.PHASECHK.TRANS64.TRYWAIT P0, [R0+URZ+0x20], R3 ;  /* 0x00002003000075a7 */ /* 0x0108a400080011ff */
[----:B--2---:R-:W-:Y:S05]  /*4f50*/  @!P0 NANOSLEEP.SYNCS 0x989680 ;  /* 0x009896800000895d */ /* 0x004fea0003900000 */
[----:B------:R-:W2:Y:S02]  /*4f60*/  @!P0 SYNCS.PHASECHK.TRANS64 P0, [R0+URZ+0x20], R3 ;  /* 0x00002003000085a7 */ /* 0x000ea400080010ff */
[----:B--2---:R-:W-:Y:S05]  /*4f70*/  @!P0 BRA `(.L_x_68) ;  /* 0xfffffffc00f08947 */ /* 0x004fea000383ffff */
[----:B------:R-:W-:Y:S05]  /*4f80*/  BRA `(.L_x_69) ;  /* 0xffffffc800307947 */ /* 0x000fea000383ffff */
.L_x_23:
[----:B------:R-:W-:-:S07]  /*4f90*/  MOV R2, UR12 ;  /* 0x0000000c00027c02 */ /* 0x000fce0008000f00 */
.L_x_70:
[----:B----4-:R4:W2:Y:S02]  /*4fa0*/  SYNCS.PHASECHK.TRANS64.TRYWAIT P0, [R2+URZ+0x50], RZ ;  /* 0x000050ff020075a7 */ /* 0x0108a400080011ff */
[----:B--2---:R-:W-:Y:S05]  /*4fb0*/  @!P0 NANOSLEEP.SYNCS 0x989680 ;  /* 0x009896800000895d */ /* 0x004fea0003900000 */
[----:B------:R-:W2:Y:S02]  /*4fc0*/  @!P0 SYNCS.PHASECHK.TRANS64 P0, [R2+URZ+0x50], RZ ;  /* 0x000050ff020085a7 */ /* 0x000ea400080010ff */
[----:B--2---:R-:W-:Y:S05]  /*4fd0*/  @!P0 BRA `(.L_x_70) ;  /* 0xfffffffc00f08947 */ /* 0x004fea000383ffff */
[----:B------:R-:W-:Y:S05]  /*4fe0*/  BRA `(.L_x_71) ;  /* 0xffffffc800487947 */ /* 0x000fea000383ffff */
.L_x_26:
[----:B------:R-:W-:Y:S02]  /*4ff0*/  MOV R2, UR13 ;  /* 0x0000000d00027c02 */ /* 0x000fe40008000f00 */
[----:B------:R-:W-:Y:S02]  /*5000*/  MOV R3, UR13 ;  /* 0x0000000d00037c02 */ /* 0x000fe40008000f00 */
[----:B------:R-:W-:-:S07]  /*5010*/  MOV R0, UR12 ;  /* 0x0000000c00007c02 */ /* 0x000fce0008000f00 */
.L_x_72:
[----:B--2---:R2:W4:Y:S02]  /*5020*/  SYNCS.PHASECHK.TRANS64.TRYWAIT P0, [R0+URZ+0x48], R3 ;  /* 0x00004803000075a7 */ /* 0x00452400080011ff */
[----:B----4-:R-:W-:Y:S05]  /*5030*/  @!P0 NANOSLEEP.SYNCS 0x989680 ;  /* 0x009896800000895d */ /* 0x010fea0003900000 */
[----:B------:R-:W4:Y:S02]  /*5040*/  @!P0 SYNCS.PHASECHK.TRANS64 P0, [R0+URZ+0x48], R3 ;  /* 0x00004803000085a7 */ /* 0x000f2400080010ff */
[----:B----4-:R-:W-:Y:S05]  /*5050*/  @!P0 BRA `(.L_x_72) ;  /* 0xfffffffc00f08947 */ /* 0x010fea000383ffff */
[----:B------:R-:W-:Y:S05]  /*5060*/  BRA `(.L_x_25) ;  /* 0xffffffcc00687947 */ /* 0x000fea000383ffff */
.L_x_28:
[----:B------:R-:W-:Y:S02]  /*5070*/  MOV R2, UR23 ;  /* 0x0000001700027c02 */ /* 0x000fe40008000f00 */
[----:B------:R-:W-:Y:S02]  /*5080*/  MOV R3, UR23 ;  /* 0x0000001700037c02 */ /* 0x000fe40008000f00 */
[----:B------:R-:W-:Y:S07]  /*5090*/  MOV R0, UR13 ;  /* 0x0000000d00007c02 */ /* 0x000fee0008000f00 */
.L_x_73:
[----:B--2---:R2:W4:Y:S02]  /*50a0*/  SYNCS.PHASECHK.TRANS64.TRYWAIT P1, [R0+URZ], R3 ;  /* 0x00000003000075a7 */ /* 0x00452400080211ff */
[----:B----4-:R-:W-:Y:S05]  /*50b0*/  @!P1 NANOSLEEP.SYNCS 0x989680 ;  /* 0x009896800000995d */ /* 0x010fea0003900000 */
[----:B------:R-:W4:Y:S02]  /*50c0*/  @!P1 SYNCS.PHASECHK.TRANS64 P1, [R0+URZ], R3 ;  /* 0x00000003000095a7 */ /* 0x000f2400080210ff */
[----:B----4-:R-:W-:Y:S05]  /*50d0*/  @!P1 BRA `(.L_x_73) ;  /* 0xfffffffc00f09947 */ /* 0x010fea000383ffff */
[----:B------:R-:W-:Y:S05]  /*50e0*/  BRA `(.L_x_27) ;  /* 0xffffffcc00cc7947 */ /* 0x000fea000383ffff */
.L_x_30:
[-C--:B------:R-:W-:Y:S02]  /*50f0*/  MOV R6, R3.reuse ;  /* 0x0000000300067202 */ /* 0x080fe40000000f00 */
[----:B------:R-:W-:-:S07]  /*5100*/  MOV R7, R3 ;  /* 0x0000000300077202 */ /* 0x000fce0000000f00 */
.L_x_74:
[----:B----4-:R4:W3:Y:S02]  /*5110*/  SYNCS.PHASECHK.TRANS64.TRYWAIT P0, [R2+URZ+0x50], R7 ;  /* 0x00005007020075a7 */ /* 0x0108e400080011ff */
[----:B---3--:R-:W-:Y:S05]  /*5120*/  @!P0 NANOSLEEP.SYNCS 0x989680 ;  /* 0x009896800000895d */ /* 0x008fea0003900000 */
[----:B------:R-:W3:Y:S02]  /*5130*/  @!P0 SYNCS.PHASECHK.TRANS64 P0, [R2+URZ+0x50], R7 ;  /* 0x00005007020085a7 */ /* 0x000ee400080010ff */
[----:B---3--:R-:W-:Y:S05]  /*5140*/  @!P0 BRA `(.L_x_74) ;  /* 0xfffffffc00f08947 */ /* 0x008fea000383ffff */
[----:B------:R-:W-:Y:S05]  /*5150*/  BRA `(.L_x_75) ;  /* 0xffffffd000307947 */ /* 0x000fea000383ffff */
.L_x_32:
[----:B----4-:R-:W-:Y:S02]  /*5160*/  MOV R2, UR31 ;  /* 0x0000001f00027c02 */ /* 0x010fe40008000f00 */
[----:B------:R-:W-:Y:S02]  /*5170*/  MOV R3, UR31 ;  /* 0x0000001f00037c02 */ /* 0x000fe40008000f00 */
[----:B------:R-:W-:-:S07]  /*5180*/  MOV R0, UR12 ;  /* 0x0000000c00007c02 */ /* 0x000fce0008000f00 */
.L_x_76:
[----:B----4-:R4:W2:Y:S02]  /*5190*/  SYNCS.PHASECHK.TRANS64.TRYWAIT P0, [R0+URZ+0x48], R3 ;  /* 0x00004803000075a7 */ /* 0x0108a400080011ff */
[----:B--2---:R-:W-:Y:S05]  /*51a0*/  @!P0 NANOSLEEP.SYNCS 0x989680 ;  /* 0x009896800000895d */ /* 0x004fea0003900000 */
[----:B------:R-:W2:Y:S02]  /*51b0*/  @!P0 SYNCS.PHASECHK.TRANS64 P0, [R0+URZ+0x48], R3 ;  /* 0x00004803000085a7 */ /* 0x000ea400080010ff */
[----:B--2---:R-:W-:Y:S05]  /*51c0*/  @!P0 BRA `(.L_x_76) ;  /* 0xfffffffc00f08947 */ /* 0x004fea000383ffff */
[----:B------:R-:W-:Y:S05]  /*51d0*/  BRA `(.L_x_22) ;  /* 0xffffffd000647947 */ /* 0x000fea000383ffff */
.L_x_38:
[----:B-1----:R1:W4:Y:S02]  /*51e0*/  SYNCS.PHASECHK.TRANS64.TRYWAIT P0, [R3+URZ+0x50], RZ ;  /* 0x000050ff030075a7 */ /* 0x00232400080011ff */
[----:B----4-:R-:W-:Y:S05]  /*51f0*/  @!P0 NANOSLEEP.SYNCS 0x989680 ;  /* 0x009896800000895d */ /* 0x010fea0003900000 */
[----:B------:R-:W4:Y:S02]  /*5200*/  @!P0 SYNCS.PHASECHK.TRANS64 P0, [R3+URZ+0x50], RZ ;  /* 0x000050ff030085a7 */ /* 0x000f2400080010ff */
[----:B----4-:R-:W-:Y:S05]  /*5210*/  @!P0 BRA `(.L_x_38) ;  /* 0xfffffffc00f08947 */ /* 0x010fea000383ffff */
[----:B------:R-:W-:Y:S05]  /*5220*/  BRA `(.L_x_77) ;  /* 0xffffffd400347947 */ /* 0x000fea000383ffff */
.L_x_40:
[-C--:B------:R-:W-:Y:S02]  /*5230*/  MOV R6, R4.reuse ;  /* 0x0000000400067202 */ /* 0x080fe40000000f00 */
[----:B------:R-:W-:-:S07]  /*5240*/  MOV R7, R4 ;  /* 0x0000000400077202 */ /* 0x000fce0000000f00 */
.L_x_78:
[----:B-1----:R1:W2:Y:S02]  /*5250*/  SYNCS.PHASECHK.TRANS64.TRYWAIT P0, [R3+URZ+0x40], R7 ;  /* 0x00004007030075a7 */ /* 0x0022a400080011ff */
[----:B--2---:R-:W-:Y:S05]  /*5260*/  @!P0 NANOSLEEP.SYNCS 0x989680 ;  /* 0x009896800000895d */ /* 0x004fea0003900000 */
[----:B------:R-:W2:Y:S02]  /*5270*/  @!P0 SYNCS.PHASECHK.TRANS64 P0, [R3+URZ+0x40], R7 ;  /* 0x00004007030085a7 */ /* 0x000ea400080010ff */
[----:B--2---:R-:W-:Y:S05]  /*5280*/  @!P0 BRA `(.L_x_78) ;  /* 0xfffffffc00f08947 */ /* 0x004fea000383ffff */
[----:B------:R-:W-:Y:S05]  /*5290*/  BRA `(.L_x_79) ;  /* 0xffffffd400907947 */ /* 0x000fea000383ffff */
.L_x_49:
[----:B------:R-:W-:-:S07]  /*52a0*/  MOV R7, R6 ;  /* 0x0000000600077202 */ /* 0x000fce0000000f00 */
.L_x_80:
[----:B-1----:R1:W3:Y:S02]  /*52b0*/  SYNCS.PHASECHK.TRANS64.TRYWAIT P0, [R5+URZ+0x50], R7 ;  /* 0x00005007050075a7 */ /* 0x0022e400080011ff */
[----:B---3--:R-:W-:Y:S05]  /*52c0*/  @!P0 NANOSLEEP.SYNCS 0x989680 ;  /* 0x009896800000895d */ /* 0x008fea0003900000 */
[----:B------:R-:W3:Y:S02]  /*52d0*/  @!P0 SYNCS.PHASECHK.TRANS64 P0, [R5+URZ+0x50], R7 ;  /* 0x00005007050085a7 */ /* 0x000ee400080010ff */
[----:B---3--:R-:W-:Y:S05]  /*52e0*/  @!P0 BRA `(.L_x_80) ;  /* 0xfffffffc00f08947 */ /* 0x008fea000383ffff */
[----:B------:R-:W-:Y:S05]  /*52f0*/  BRA `(.L_x_81) ;  /* 0xfffffff4002c7947 */ /* 0x000fea000383ffff */
        .weak           $__internal_0_$__cuda_sm10x_tcgen05_guardrail_trap_col_being_dealloced_not_returned_by_alloc
        .type           $__internal_0_$__cuda_sm10x_tcgen05_guardrail_trap_col_being_dealloced_not_returned_by_alloc,@function
        .size           $__internal_0_$__cuda_sm10x_tcgen05_guardrail_trap_col_being_dealloced_not_returned_by_alloc,($__internal_1_$__cuda_sm10x_tcgen05_guardrail_trap_phase_invalid_during_alloc - $__internal_0_$__cuda_sm10x_tcgen05_guardrail_trap_col_being_dealloced_not_returned_by_alloc)
$__internal_0_$__cuda_sm10x_tcgen05_guardrail_trap_col_being_dealloced_not_returned_by_alloc:
[----:B------:R-:W-:Y:S05]  /*5300*/  BPT.TRAP 0x1 ;  /* 0x000000040000795c */ /* 0x000fea0000300000 */
[----:B------:R-:W-:-:S04]  /*5310*/  HFMA2 R3, -RZ, RZ, 0, 0 ;  /* 0x00000000ff037431 */ /* 0x000fc800000001ff */
[----:B------:R-:W-:Y:S05]  /*5320*/  RET.REL.NODEC R2 `(kernel_cutlass_kernel_cudnngrouped_gemmgrouped_gemm_swiglugrouped_gemm_swiglu_quantBlockScaledContiguousGroupedGemmKernel_object_at__TiledMMA_ThrLayoutVMNK11110000_PermutationMNK____MMAAt_0) ;  /* 0xffffffac02347950 */ /* 0x000fea0003c3ffff */
        .weak           $__internal_1_$__cuda_sm10x_tcgen05_guardrail_trap_phase_invalid_during_alloc
        .type           $__internal_1_$__cuda_sm10x_tcgen05_guardrail_trap_phase_invalid_during_alloc,@function
        .size           $__internal_1_$__cuda_sm10x_tcgen05_guardrail_trap_phase_invalid_during_alloc,($__internal_2_$__cuda_sm10x_tcgen05_guardrail_trap_unallocated_columns_being_dealloced - $__internal_1_$__cuda_sm10x_tcgen05_guardrail_trap_phase_invalid_during_alloc)
$__internal_1_$__cuda_sm10x_tcgen05_guardrail_trap_phase_invalid_during_alloc:
[----:B------:R-:W-:Y:S05]  /*5330*/  BPT.TRAP 0x1 ;  /* 0x000000040000795c */ /* 0x000fea0000300000 */
[----:B------:R-:W-:-:S04]  /*5340*/  MOV R3, 0x0 ;  /* 0x0000000000037802 */ /* 0x000fc80000000f00 */
[----:B------:R-:W-:Y:S05]  /*5350*/  RET.REL.NODEC R2 `(kernel_cutlass_kernel_cudnngrouped_gemmgrouped_gemm_swiglugrouped_gemm_swiglu_quantBlockScaledContiguousGroupedGemmKernel_object_at__TiledMMA_ThrLayoutVMNK11110000_PermutationMNK____MMAAt_0) ;  /* 0xffffffac02287950 */ /* 0x000fea0003c3ffff */
        .weak           $__internal_2_$__cuda_sm10x_tcgen05_guardrail_trap_unallocated_columns_being_dealloced
        .type           $__internal_2_$__cuda_sm10x_tcgen05_guardrail_trap_unallocated_columns_being_dealloced,@function
        .size           $__internal_2_$__cuda_sm10x_tcgen05_guardrail_trap_unallocated_columns_being_dealloced,(.L_x_85 - $__internal_2_$__cuda_sm10x_tcgen05_guardrail_trap_unallocated_columns_being_dealloced)
$__internal_2_$__cuda_sm10x_tcgen05_guardrail_trap_unallocated_columns_being_dealloced:
[----:B------:R-:W-:Y:S05]  /*5360*/  BPT.TRAP 0x1 ;  /* 0x000000040000795c */ /* 0x000fea0000300000 */
[----:B------:R-:W-:-:S04]  /*5370*/  HFMA2 R3, -RZ, RZ, 0, 0 ;  /* 0x00000000ff037431 */ /* 0x000fc800000001ff */
[----:B------:R-:W-:Y:S05]  /*5380*/  RET.REL.NODEC R2 `(kernel_cutlass_kernel_cudnngrouped_gemmgrouped_gemm_swiglugrouped_gemm_swiglu_quantBlockScaledContiguousGroupedGemmKernel_object_at__TiledMMA_ThrLayoutVMNK11110000_PermutationMNK____MMAAt_0) ;  /* 0xffffffac021c7950 */ /* 0x000fea0003c3ffff */
.L_x_82:
[----:B------:R-:W-:-:S00]  /*5390*/  BRA `(.L_x_82) ;  /* 0xfffffffc00fc7947 */ /* 0x000fc0000383ffff */
[----:B------:R-:W-:-:S00]  /*53a0*/  NOP ;  /* 0x0000000000007918 */ /* 0x000fc00000000000 */
        /* <DEDUP_REMOVED lines=13> */
.L_x_85:


//--------------------- .nv.shared.kernel_cutlass_kernel_cudnngrouped_gemmgrouped_gemm_swiglugrouped_gemm_swiglu_quantBlockScaledContiguousGroupedGemmKernel_object_at__TiledMMA_ThrLayoutVMNK11110000_PermutationMNK____MMAAt_0 --------------------------
	.section	.nv.shared.kernel_cutlass_kernel_cudnngrouped_gemmgrouped_gemm_swiglugrouped_gemm_swiglu_quantBlockScaledContiguousGroupedGemmKernel_object_at__TiledMMA_ThrLayoutVMNK11110000_PermutationMNK____MMAAt_0,"aw",@nobits
	.sectionflags	@""
	.align	1024
	.zero		1024


//--------------------- .nv.shared.reserved.0     --------------------------
	.section	.nv.shared.reserved.0,"aw",@nobits
	.align	8
	.weak		__nv_reservedSMEM_offset_0_alias
	.size		__nv_reservedSMEM_offset_0_alias, 0, 64
	.other		__nv_reservedSMEM_offset_0_alias,@"STO_CUDA_RESERVED_SHARED STV_DEFAULT"
__nv_reservedSMEM_offset_0_alias:
	.zero		0
.nv.shared.reserved.0:
	.zero		64
	.weak		__nv_reservedSMEM_allocation_phase
	.type		__nv_reservedSMEM_allocation_phase,@object
	.size		__nv_reservedSMEM_allocation_phase,(.L_0 - __nv_reservedSMEM_allocation_phase)
__nv_reservedSMEM_allocation_phase:
	.zero		1
.L_0:
	.zero		7
	.weak		__nv_reservedSMEM_devtool_atexit_pc
	.type		__nv_reservedSMEM_devtool_atexit_pc,@object
	.size		__nv_reservedSMEM_devtool_atexit_pc,(__nv_reservedSMEM_allocation_mask - __nv_reservedSMEM_devtool_atexit_pc)
__nv_reservedSMEM_devtool_atexit_pc:
	.zero		8
	.weak		__nv_reservedSMEM_allocation_mask
	.type		__nv_reservedSMEM_allocation_mask,@object
	.size		__nv_reservedSMEM_allocation_mask,(.L_2 - __nv_reservedSMEM_allocation_mask)
__nv_reservedSMEM_allocation_mask:
	.zero		4
.L_2:


//--------------------- .nv.constant0.kernel_cutlass_kernel_cudnngrouped_gemmgrouped_gemm_swiglugrouped_gemm_swiglu_quantBlockScaledContiguousGroupedGemmKernel_object_at__TiledMMA_ThrLayoutVMNK11110000_PermutationMNK____MMAAt_0 --------------------------
	.section	.nv.constant0.kernel_cutlass_kernel_cudnngrouped_gemmgrouped_gemm_swiglugrouped_gemm_swiglu_quantBlockScaledContiguousGroupedGemmKernel_object_at__TiledMMA_ThrLayoutVMNK11110000_PermutationMNK____MMAAt_0,"a",@progbits
	.sectionflags	@""
	.align	4
.nv.constant0.kernel_cutlass_kernel_cudnngrouped_gemmgrouped_gemm_swiglugrouped_gemm_swiglu_quantBlockScaledContiguousGroupedGemmKernel_object_at__TiledMMA_ThrLayoutVMNK11110000_PermutationMNK____MMAAt_0:
	.zero		1924


//--------------------- SYMBOLS --------------------------

	.type		.nv.reservedSmem.offset0,@object
	.size		.nv.reservedSmem.offset0,0x4
	.type		.nv.reservedSmem.cap,@object
	.size		.nv.reservedSmem.cap,0x4
